	.target	sm_90a

	.elftype	@"ET_EXEC"


//--------------------- .note.nv.tkinfo           --------------------------
	.section	.note.nv.tkinfo,"",@"SHT_NOTE"
	.sectionflags	@"SHF_NOTE_NV_TKINFO"
	.tkinfo
        /*0018*/ 	.word	0x00000002
        /*0030*/ 	.string	""
        /*0030*/ 	.string	"ptxas"
        /*0030*/ 	.string	"Cuda compilation tools, release 13.0, V13.0.88"
        /*0030*/ 	.string	"Build cuda_13.0.r13.0/compiler.36424714_0"
        /*0030*/ 	.string	"-arch sm_90a -m 64 "



//--------------------- .note.nv.cuinfo           --------------------------
	.section	.note.nv.cuinfo,"",@"SHT_NOTE"
	.sectionflags	@"SHF_NOTE_NV_CUINFO"
        /*0018*/ 	.short	0x0002
        /*001a*/ 	.short	0x005a
        /*001c*/ 	.short	0x0082
	.zero		2


//--------------------- .nv.info                  --------------------------
	.section	.nv.info,"",@"SHT_CUDA_INFO"
	.align	4


	//----- nvinfo : EIATTR_REGCOUNT
	.align		4
        /*0000*/ 	.byte	0x04, 0x2f
        /*0002*/ 	.short	(.L_18 - .L_17)
	.align		4
.L_17:
        /*0004*/ 	.word	index@(_ZN7cutlass13device_kernelINS_4gemm6kernel13GemmUniversalIN4cute5tupleIJiiiiEEENS1_10collective13CollectiveMmaINS1_34MainloopSm90TmaGmmaWarpSpecializedILi6ENS5_IJNS4_1CILi1EEESB_SB_EEENS1_35KernelTmaWarpSpecializedCooperativeEEENS5_IJNSA_ILi128EEESF_NSA_ILi64EEEEEENS_6half_tENS5_IJlSB_lEEESI_SJ_NS4_8TiledMMAINS4_8MMA_AtomIJNS4_4SM904GMMA26MMA_64x128x16_F32F16F16_SSILNSN_5MajorE0ELSP_0ELNSN_7ScaleInE1ELSQ_1EEEEEENS4_6LayoutINS5_IJNSA_ILi2EEESB_SB_EEENS5_IJSB_NSA_ILi0EEESW_EEEEENS5_IJNS4_10UnderscoreESZ_SZ_EEEEENS4_13SM90_TMA_LOADENS4_14ComposedLayoutINS4_7SwizzleILi3ELi4ELi3EEENS4_18smem_ptr_flag_bitsILi16EEENST_INS5_IJNSA_ILi8EEESG_EEENS5_IJSG_SB_EEEEEEEvNS4_8identityES12_S1C_vS1D_EENS_8epilogue10collective18CollectiveEpilogueINS1F_22Sm90TmaWarpSpecializedILi4ELi2ELi16ELb1ELb0EEEJSH_NS5_IJSF_NSA_ILi32EEEEEESI_SJ_SI_SJ_NS1F_6fusion15FusionCallbacksIS1J_NS1M_17LinearCombinationISI_fSI_fLNS_15FloatRoundStyleE2EEESH_S1L_JEEES12_NS13_INS14_ILi2ELi4ELi3EEES17_NST_INS5_IJS18_S1K_EEENS5_IJS1K_SB_EEEEEEENS4_17SM75_U32x4_LDSM_NENS4_14SM90_TMA_STOREES1W_NS4_17SM90_U32x4_STSM_NENS4_9Copy_AtomIJS1Z_SI_EEEvEEEvvEEEEvNT_6ParamsE)
        /*0008*/ 	.word	0x000000a8


	//----- nvinfo : EIATTR_FRAME_SIZE
	.align		4
.L_18:
        /*000c*/ 	.byte	0x04, 0x11
        /*000e*/ 	.short	(.L_20 - .L_19)
	.align		4
.L_19:
        /*0010*/ 	.word	index@(_ZN7cutlass13device_kernelINS_4gemm6kernel13GemmUniversalIN4cute5tupleIJiiiiEEENS1_10collective13CollectiveMmaINS1_34MainloopSm90TmaGmmaWarpSpecializedILi6ENS5_IJNS4_1CILi1EEESB_SB_EEENS1_35KernelTmaWarpSpecializedCooperativeEEENS5_IJNSA_ILi128EEESF_NSA_ILi64EEEEEENS_6half_tENS5_IJlSB_lEEESI_SJ_NS4_8TiledMMAINS4_8MMA_AtomIJNS4_4SM904GMMA26MMA_64x128x16_F32F16F16_SSILNSN_5MajorE0ELSP_0ELNSN_7ScaleInE1ELSQ_1EEEEEENS4_6LayoutINS5_IJNSA_ILi2EEESB_SB_EEENS5_IJSB_NSA_ILi0EEESW_EEEEENS5_IJNS4_10UnderscoreESZ_SZ_EEEEENS4_13SM90_TMA_LOADENS4_14ComposedLayoutINS4_7SwizzleILi3ELi4ELi3EEENS4_18smem_ptr_flag_bitsILi16EEENST_INS5_IJNSA_ILi8EEESG_EEENS5_IJSG_SB_EEEEEEEvNS4_8identityES12_S1C_vS1D_EENS_8epilogue10collective18CollectiveEpilogueINS1F_22Sm90TmaWarpSpecializedILi4ELi2ELi16ELb1ELb0EEEJSH_NS5_IJSF_NSA_ILi32EEEEEESI_SJ_SI_SJ_NS1F_6fusion15FusionCallbacksIS1J_NS1M_17LinearCombinationISI_fSI_fLNS_15FloatRoundStyleE2EEESH_S1L_JEEES12_NS13_INS14_ILi2ELi4ELi3EEES17_NST_INS5_IJS18_S1K_EEENS5_IJS1K_SB_EEEEEEENS4_17SM75_U32x4_LDSM_NENS4_14SM90_TMA_STOREES1W_NS4_17SM90_U32x4_STSM_NENS4_9Copy_AtomIJS1Z_SI_EEEvEEEvvEEEEvNT_6ParamsE)
        /*0014*/ 	.word	0x00000000


	//----- nvinfo : EIATTR_MIN_STACK_SIZE
	.align		4
.L_20:
        /*0018*/ 	.byte	0x04, 0x12
        /*001a*/ 	.short	(.L_22 - .L_21)
	.align		4
.L_21:
        /*001c*/ 	.word	index@(_ZN7cutlass13device_kernelINS_4gemm6kernel13GemmUniversalIN4cute5tupleIJiiiiEEENS1_10collective13CollectiveMmaINS1_34MainloopSm90TmaGmmaWarpSpecializedILi6ENS5_IJNS4_1CILi1EEESB_SB_EEENS1_35KernelTmaWarpSpecializedCooperativeEEENS5_IJNSA_ILi128EEESF_NSA_ILi64EEEEEENS_6half_tENS5_IJlSB_lEEESI_SJ_NS4_8TiledMMAINS4_8MMA_AtomIJNS4_4SM904GMMA26MMA_64x128x16_F32F16F16_SSILNSN_5MajorE0ELSP_0ELNSN_7ScaleInE1ELSQ_1EEEEEENS4_6LayoutINS5_IJNSA_ILi2EEESB_SB_EEENS5_IJSB_NSA_ILi0EEESW_EEEEENS5_IJNS4_10UnderscoreESZ_SZ_EEEEENS4_13SM90_TMA_LOADENS4_14ComposedLayoutINS4_7SwizzleILi3ELi4ELi3EEENS4_18smem_ptr_flag_bitsILi16EEENST_INS5_IJNSA_ILi8EEESG_EEENS5_IJSG_SB_EEEEEEEvNS4_8identityES12_S1C_vS1D_EENS_8epilogue10collective18CollectiveEpilogueINS1F_22Sm90TmaWarpSpecializedILi4ELi2ELi16ELb1ELb0EEEJSH_NS5_IJSF_NSA_ILi32EEEEEESI_SJ_SI_SJ_NS1F_6fusion15FusionCallbacksIS1J_NS1M_17LinearCombinationISI_fSI_fLNS_15FloatRoundStyleE2EEESH_S1L_JEEES12_NS13_INS14_ILi2ELi4ELi3EEES17_NST_INS5_IJS18_S1K_EEENS5_IJS1K_SB_EEEEEEENS4_17SM75_U32x4_LDSM_NENS4_14SM90_TMA_STOREES1W_NS4_17SM90_U32x4_STSM_NENS4_9Copy_AtomIJS1Z_SI_EEEvEEEvvEEEEvNT_6ParamsE)
        /*0020*/ 	.word	0x00000000
.L_22:


//--------------------- .nv.compat                --------------------------
	.section	.nv.compat,"",@"SHT_CUDA_COMPAT_INFO"
	.align	4
        /*0000*/ 	.byte	0x02, 0x09, 0x01, 0x00, 0x02, 0x02, 0x04, 0x00, 0x02, 0x05, 0x05, 0x00, 0x03, 0x07, 0x01, 0x01
        /*0010*/ 	.byte	0x02, 0x03, 0x01, 0x00, 0x02, 0x06, 0x01, 0x00, 0x04, 0x0b, 0x08, 0x00, 0x00, 0x00, 0x00, 0x00
        /*0020*/ 	.byte	0x00, 0x00, 0x00, 0x00


//--------------------- .nv.info._ZN7cutlass13device_kernelINS_4gemm6kernel13GemmUniversalIN4cute5tupleIJiiiiEEENS1_10collective13CollectiveMmaINS1_34MainloopSm90TmaGmmaWarpSpecializedILi6ENS5_IJNS4_1CILi1EEESB_SB_EEENS1_35KernelTmaWarpSpecializedCooperativeEEENS5_IJNSA_ILi128EEESF_NSA_ILi64EEEEEENS_6half_tENS5_IJlSB_lEEESI_SJ_NS4_8TiledMMAINS4_8MMA_AtomIJNS4_4SM904GMMA26MMA_64x128x16_F32F16F16_SSILNSN_5MajorE0ELSP_0ELNSN_7ScaleInE1ELSQ_1EEEEEENS4_6LayoutINS5_IJNSA_ILi2EEESB_SB_EEENS5_IJSB_NSA_ILi0EEESW_EEEEENS5_IJNS4_10UnderscoreESZ_SZ_EEEEENS4_13SM90_TMA_LOADENS4_14ComposedLayoutINS4_7SwizzleILi3ELi4ELi3EEENS4_18smem_ptr_flag_bitsILi16EEENST_INS5_IJNSA_ILi8EEESG_EEENS5_IJSG_SB_EEEEEEEvNS4_8identityES12_S1C_vS1D_EENS_8epilogue10collective18CollectiveEpilogueINS1F_22Sm90TmaWarpSpecializedILi4ELi2ELi16ELb1ELb0EEEJSH_NS5_IJSF_NSA_ILi32EEEEEESI_SJ_SI_SJ_NS1F_6fusion15FusionCallbacksIS1J_NS1M_17LinearCombinationISI_fSI_fLNS_15FloatRoundStyleE2EEESH_S1L_JEEES12_NS13_INS14_ILi2ELi4ELi3EEES17_NST_INS5_IJS18_S1K_EEENS5_IJS1K_SB_EEEEEEENS4_17SM75_U32x4_LDSM_NENS4_14SM90_TMA_STOREES1W_NS4_17SM90_U32x4_STSM_NENS4_9Copy_AtomIJS1Z_SI_EEEvEEEvvEEEEvNT_6ParamsE --------------------------
	.section	.nv.info._ZN7cutlass13device_kernelINS_4gemm6kernel13GemmUniversalIN4cute5tupleIJiiiiEEENS1_10collective13CollectiveMmaINS1_34MainloopSm90TmaGmmaWarpSpecializedILi6ENS5_IJNS4_1CILi1EEESB_SB_EEENS1_35KernelTmaWarpSpecializedCooperativeEEENS5_IJNSA_ILi128EEESF_NSA_ILi64EEEEEENS_6half_tENS5_IJlSB_lEEESI_SJ_NS4_8TiledMMAINS4_8MMA_AtomIJNS4_4SM904GMMA26MMA_64x128x16_F32F16F16_SSILNSN_5MajorE0ELSP_0ELNSN_7ScaleInE1ELSQ_1EEEEEENS4_6LayoutINS5_IJNSA_ILi2EEESB_SB_EEENS5_IJSB_NSA_ILi0EEESW_EEEEENS5_IJNS4_10UnderscoreESZ_SZ_EEEEENS4_13SM90_TMA_LOADENS4_14ComposedLayoutINS4_7SwizzleILi3ELi4ELi3EEENS4_18smem_ptr_flag_bitsILi16EEENST_INS5_IJNSA_ILi8EEESG_EEENS5_IJSG_SB_EEEEEEEvNS4_8identityES12_S1C_vS1D_EENS_8epilogue10collective18CollectiveEpilogueINS1F_22Sm90TmaWarpSpecializedILi4ELi2ELi16ELb1ELb0EEEJSH_NS5_IJSF_NSA_ILi32EEEEEESI_SJ_SI_SJ_NS1F_6fusion15FusionCallbacksIS1J_NS1M_17LinearCombinationISI_fSI_fLNS_15FloatRoundStyleE2EEESH_S1L_JEEES12_NS13_INS14_ILi2ELi4ELi3EEES17_NST_INS5_IJS18_S1K_EEENS5_IJS1K_SB_EEEEEEENS4_17SM75_U32x4_LDSM_NENS4_14SM90_TMA_STOREES1W_NS4_17SM90_U32x4_STSM_NENS4_9Copy_AtomIJS1Z_SI_EEEvEEEvvEEEEvNT_6ParamsE,"",@"SHT_CUDA_INFO"
	.sectionflags	@""
	.align	4


	//----- nvinfo : EIATTR_CUDA_API_VERSION
	.align		4
        /*0000*/ 	.byte	0x04, 0x37
        /*0002*/ 	.short	(.L_24 - .L_23)
.L_23:
        /*0004*/ 	.word	0x00000082


	//----- nvinfo : EIATTR_KPARAM_INFO
	.align		4
.L_24:
        /*0008*/ 	.byte	0x04, 0x17
        /*000a*/ 	.short	(.L_26 - .L_25)
.L_25:
        /*000c*/ 	.word	0x00000000
        /*0010*/ 	.short	0x0000
        /*0012*/ 	.short	0x0070
        /*0014*/ 	.byte	0x00, 0xf0, 0x01, 0x1c


	//----- nvinfo : EIATTR_SPARSE_MMA_MASK
	.align		4
.L_26:
        /*0018*/ 	.byte	0x03, 0x50
        /*001a*/ 	.short	0x0000


	//----- nvinfo : EIATTR_MAXREG_COUNT
	.align		4
        /*001c*/ 	.byte	0x03, 0x1b
        /*001e*/ 	.short	0x00a8


	//----- nvinfo : EIATTR_NUM_BARRIERS
	.align		4
        /*0020*/ 	.byte	0x02, 0x4c
        /*0022*/ 	.byte	0x02
	.zero		1


	//----- nvinfo : EIATTR_EXTERNS
	.align		4
        /*0024*/ 	.byte	0x04, 0x0f
        /*0026*/ 	.short	(.L_28 - .L_27)


	//   ....[0]....
	.align		4
.L_27:
        /*0028*/ 	.word	index@(__assertfail)


	//----- nvinfo : EIATTR_MERCURY_ISA_VERSION
	.align		4
.L_28:
        /*002c*/ 	.byte	0x03, 0x5f
        /*002e*/ 	.short	0x0101


	//----- nvinfo : EIATTR_INT_WARP_WIDE_INSTR_OFFSETS
	.align		4
        /*0030*/ 	.byte	0x04, 0x31
        /*0032*/ 	.short	(.L_30 - .L_29)


	//   ....[0]....
.L_29:
        /*0034*/ 	.word	0x00000910


	//   ....[1]....
        /*0038*/ 	.word	0x00000920


	//   ....[2]....
        /*003c*/ 	.word	0x000009a0


	//----- nvinfo : EIATTR_COOP_GROUP_MASK_REGIDS
	.align		4
.L_30:
        /*0040*/ 	.byte	0x04, 0x29
        /*0042*/ 	.short	(.L_32 - .L_31)


	//   ....[0]....
.L_31:
        /*0044*/ 	.word	0xffffffff


	//   ....[1]....
        /*0048*/ 	.word	0xffffffff


	//   ....[2]....
        /*004c*/ 	.word	0xffffffff


	//   ....[3]....
        /*0050*/ 	.word	0xffffffff


	//   ....[4]....
        /*0054*/ 	.word	0xffffffff


	//   ....[5]....
        /*0058*/ 	.word	0xffffffff


	//----- nvinfo : EIATTR_COOP_GROUP_INSTR_OFFSETS
	.align		4
.L_32:
        /*005c*/ 	.byte	0x04, 0x28
        /*005e*/ 	.short	(.L_34 - .L_33)


	//   ....[0]....
.L_33:
        /*0060*/ 	.word	0x00000070


	//   ....[1]....
        /*0064*/ 	.word	0x00000080


	//   ....[2]....
        /*0068*/ 	.word	0x00000430


	//   ....[3]....
        /*006c*/ 	.word	0x00000600


	//   ....[4]....
        /*0070*/ 	.word	0x000007b0


	//   ....[5]....
        /*0074*/ 	.word	0x00001640


	//----- nvinfo : EIATTR_REG_RECONFIG
	.align		4
.L_34:
        /*0078*/ 	.byte	0x01, 0x54
	.zero		2


	//----- nvinfo : EIATTR_SYSCALL_OFFSETS
	.align		4
        /*007c*/ 	.byte	0x04, 0x46
        /*007e*/ 	.short	(.L_36 - .L_35)


	//   ....[0]....
.L_35:
        /*0080*/ 	.word	0x00001830


	//   ....[1]....
        /*0084*/ 	.word	0x000022b0


	//   ....[2]....
        /*0088*/ 	.word	0x000023a0


	//----- nvinfo : EIATTR_MBARRIER_INSTR_OFFSETS
	.align		4
.L_36:
        /*008c*/ 	.byte	0x04, 0x39
        /*008e*/ 	.short	(.L_38 - .L_37)


	//   ....[0]....
.L_37:
        /*0090*/ 	.word	0x00000530
        /*0094*/ 	.word	0x000000ff
        /*0098*/ 	.word	0x00000000
        /*009c*/ 	.short	0x0100
        /*009e*/ 	.byte	0x08
	.zero		1


	//   ....[1]....
        /*00a0*/ 	.word	0x00000540
        /*00a4*/ 	.word	0x000000ff
        /*00a8*/ 	.word	0x00000030
        /*00ac*/ 	.short	0x0100
        /*00ae*/ 	.byte	0x08
	.zero		1


	//   ....[2]....
        /*00b0*/ 	.word	0x00000550
        /*00b4*/ 	.word	0x000000ff
        /*00b8*/ 	.word	0x00000008
        /*00bc*/ 	.short	0x0100
        /*00be*/ 	.byte	0x08
	.zero		1


	//   ....[3]....
        /*00c0*/ 	.word	0x00000560
        /*00c4*/ 	.word	0x000000ff
        /*00c8*/ 	.word	0x00000038
        /*00cc*/ 	.short	0x0100
        /*00ce*/ 	.byte	0x08
	.zero		1


	//   ....[4]....
        /*00d0*/ 	.word	0x00000570
        /*00d4*/ 	.word	0x000000ff
        /*00d8*/ 	.word	0x00000010
        /*00dc*/ 	.short	0x0100
        /*00de*/ 	.byte	0x08
	.zero		1


	//   ....[5]....
        /*00e0*/ 	.word	0x00000580
        /*00e4*/ 	.word	0x000000ff
        /*00e8*/ 	.word	0x00000040
        /*00ec*/ 	.short	0x0100
        /*00ee*/ 	.byte	0x08
	.zero		1


	//   ....[6]....
        /*00f0*/ 	.word	0x00000590
        /*00f4*/ 	.word	0x000000ff
        /*00f8*/ 	.word	0x00000018
        /*00fc*/ 	.short	0x0100
        /*00fe*/ 	.byte	0x08
	.zero		1


	//   ....[7]....
        /*0100*/ 	.word	0x000005a0
        /*0104*/ 	.word	0x000000ff
        /*0108*/ 	.word	0x00000048
        /*010c*/ 	.short	0x0100
        /*010e*/ 	.byte	0x08
	.zero		1


	//   ....[8]....
        /*0110*/ 	.word	0x000005b0
        /*0114*/ 	.word	0x000000ff
        /*0118*/ 	.word	0x00000020
        /*011c*/ 	.short	0x0100
        /*011e*/ 	.byte	0x08
	.zero		1


	//   ....[9]....
        /*0120*/ 	.word	0x000005c0
        /*0124*/ 	.word	0x000000ff
        /*0128*/ 	.word	0x00000050
        /*012c*/ 	.short	0x0100
        /*012e*/ 	.byte	0x08
	.zero		1


	//   ....[10]....
        /*0130*/ 	.word	0x000005d0
        /*0134*/ 	.word	0x000000ff
        /*0138*/ 	.word	0x00000028
        /*013c*/ 	.short	0x0100
        /*013e*/ 	.byte	0x08
	.zero		1


	//   ....[11]....
        /*0140*/ 	.word	0x000005e0
        /*0144*/ 	.word	0x000000ff
        /*0148*/ 	.word	0x00000058
        /*014c*/ 	.short	0x0100
        /*014e*/ 	.byte	0x08
	.zero		1


	//   ....[12]....
        /*0150*/ 	.word	0x00000720
        /*0154*/ 	.word	0x000000ff
        /*0158*/ 	.word	0x00000060
        /*015c*/ 	.short	0x0100
        /*015e*/ 	.byte	0x08
	.zero		1


	//   ....[13]....
        /*0160*/ 	.word	0x00000730
        /*0164*/ 	.word	0x000000ff
        /*0168*/ 	.word	0x00000080
        /*016c*/ 	.short	0x0100
        /*016e*/ 	.byte	0x08
	.zero		1


	//   ....[14]....
        /*0170*/ 	.word	0x00000740
        /*0174*/ 	.word	0x000000ff
        /*0178*/ 	.word	0x00000068
        /*017c*/ 	.short	0x0100
        /*017e*/ 	.byte	0x08
	.zero		1


	//   ....[15]....
        /*0180*/ 	.word	0x00000750
        /*0184*/ 	.word	0x000000ff
        /*0188*/ 	.word	0x00000088
        /*018c*/ 	.short	0x0100
        /*018e*/ 	.byte	0x08
	.zero		1


	//   ....[16]....
        /*0190*/ 	.word	0x00000760
        /*0194*/ 	.word	0x000000ff
        /*0198*/ 	.word	0x00000070
        /*019c*/ 	.short	0x0100
        /*019e*/ 	.byte	0x08
	.zero		1


	//   ....[17]....
        /*01a0*/ 	.word	0x00000770
        /*01a4*/ 	.word	0x000000ff
        /*01a8*/ 	.word	0x00000090
        /*01ac*/ 	.short	0x0100
        /*01ae*/ 	.byte	0x08
	.zero		1


	//   ....[18]....
        /*01b0*/ 	.word	0x00000780
        /*01b4*/ 	.word	0x000000ff
        /*01b8*/ 	.word	0x00000078
        /*01bc*/ 	.short	0x0100
        /*01be*/ 	.byte	0x08
	.zero		1


	//   ....[19]....
        /*01c0*/ 	.word	0x00000790
        /*01c4*/ 	.word	0x000000ff
        /*01c8*/ 	.word	0x00000098
        /*01cc*/ 	.short	0x0100
        /*01ce*/ 	.byte	0x08
	.zero		1


	//   ....[20]....
        /*01d0*/ 	.word	0x00000a30
        /*01d4*/ 	.word	0x000000ff
        /*01d8*/ 	.word	0x000000a0
        /*01dc*/ 	.short	0x0100
        /*01de*/ 	.byte	0x08
	.zero		1


	//   ....[21]....
        /*01e0*/ 	.word	0x00000aa0
        /*01e4*/ 	.word	0x000000ff
        /*01e8*/ 	.word	0x000000a8
        /*01ec*/ 	.short	0x0100
        /*01ee*/ 	.byte	0x08
	.zero		1


	//   ....[22]....
        /*01f0*/ 	.word	0x000018b0
        /*01f4*/ 	.word	0x00000003
        /*01f8*/ 	.word	0x00000000
        /*01fc*/ 	.short	0x010a
        /*01fe*/ 	.byte	0x3f
	.zero		1


	//   ....[23]....
        /*0200*/ 	.word	0x00001910
        /*0204*/ 	.word	0x00000003
        /*0208*/ 	.word	0x00000000
        /*020c*/ 	.short	0x010a
        /*020e*/ 	.byte	0x3f
	.zero		1


	//   ....[24]....
        /*0210*/ 	.word	0x00001c30
        /*0214*/ 	.word	0x000000ff
        /*0218*/ 	.word	0x00000000
        /*021c*/ 	.short	0x010a
        /*021e*/ 	.byte	0x04
	.zero		1


	//   ....[25]....
        /*0220*/ 	.word	0x00001c70
        /*0224*/ 	.word	0x000000ff
        /*0228*/ 	.word	0x00000000
        /*022c*/ 	.short	0x010a
        /*022e*/ 	.byte	0x04
	.zero		1


	//   ....[26]....
        /*0230*/ 	.word	0x00001ed0
        /*0234*/ 	.word	0x000000ff
        /*0238*/ 	.word	0x00000000
        /*023c*/ 	.short	0x0101
        /*023e*/ 	.byte	0x04
	.zero		1


	//   ....[27]....
        /*0240*/ 	.word	0x00002080
        /*0244*/ 	.word	0x000000ff
        /*0248*/ 	.word	0x00000000
        /*024c*/ 	.short	0x0101
        /*024e*/ 	.byte	0x06
	.zero		1


	//   ....[28]....
        /*0250*/ 	.word	0x000028b0
        /*0254*/ 	.word	0x000000ff
        /*0258*/ 	.word	0x00000060
        /*025c*/ 	.short	0x010a
        /*025e*/ 	.byte	0x32
	.zero		1


	//   ....[29]....
        /*0260*/ 	.word	0x00002f20
        /*0264*/ 	.word	0x000000ff
        /*0268*/ 	.word	0x00000000
        /*026c*/ 	.short	0x0101
        /*026e*/ 	.byte	0x04
	.zero		1


	//   ....[30]....
        /*0270*/ 	.word	0x00003010
        /*0274*/ 	.word	0x00000014
        /*0278*/ 	.word	0x00000060
        /*027c*/ 	.short	0x010a
        /*027e*/ 	.byte	0x3f
	.zero		1


	//   ....[31]....
        /*0280*/ 	.word	0x00003600
        /*0284*/ 	.word	0x000000ff
        /*0288*/ 	.word	0x00000000
        /*028c*/ 	.short	0x0101
        /*028e*/ 	.byte	0x04
	.zero		1


	//   ....[32]....
        /*0290*/ 	.word	0x00003700
        /*0294*/ 	.word	0x0000000e
        /*0298*/ 	.word	0x00000060
        /*029c*/ 	.short	0x010a
        /*029e*/ 	.byte	0x3f
	.zero		1


	//   ....[33]....
        /*02a0*/ 	.word	0x00003d30
        /*02a4*/ 	.word	0x000000ff
        /*02a8*/ 	.word	0x00000000
        /*02ac*/ 	.short	0x0101
        /*02ae*/ 	.byte	0x04
	.zero		1


	//   ....[34]....
        /*02b0*/ 	.word	0x00003e10
        /*02b4*/ 	.word	0x0000000f
        /*02b8*/ 	.word	0x00000060
        /*02bc*/ 	.short	0x010a
        /*02be*/ 	.byte	0x3f
	.zero		1


	//   ....[35]....
        /*02c0*/ 	.word	0x00004400
        /*02c4*/ 	.word	0x000000ff
        /*02c8*/ 	.word	0x00000000
        /*02cc*/ 	.short	0x0101
        /*02ce*/ 	.byte	0x04
	.zero		1


	//   ....[36]....
        /*02d0*/ 	.word	0x00004cd0
        /*02d4*/ 	.word	0x000000ff
        /*02d8*/ 	.word	0x00000000
        /*02dc*/ 	.short	0x0101
        /*02de*/ 	.byte	0x04
	.zero		1


	//   ....[37]....
        /*02e0*/ 	.word	0x000053c0
        /*02e4*/ 	.word	0x000000ff
        /*02e8*/ 	.word	0x000000a8
        /*02ec*/ 	.short	0x010a
        /*02ee*/ 	.byte	0x04
	.zero		1


	//   ....[38]....
        /*02f0*/ 	.word	0x000057c0
        /*02f4*/ 	.word	0x000000ff
        /*02f8*/ 	.word	0x00000080
        /*02fc*/ 	.short	0x010a
        /*02fe*/ 	.byte	0x04
	.zero		1


	//   ....[39]....
        /*0300*/ 	.word	0x000058b0
        /*0304*/ 	.word	0x000000ff
        /*0308*/ 	.word	0x00000060
        /*030c*/ 	.short	0x010b
        /*030e*/ 	.byte	0x04
	.zero		1


	//   ....[40]....
        /*0310*/ 	.word	0x00005910
        /*0314*/ 	.word	0x000000ff
        /*0318*/ 	.word	0x00000000
        /*031c*/ 	.short	0x0101
        /*031e*/ 	.byte	0x05
	.zero		1


	//   ....[41]....
        /*0320*/ 	.word	0x00005940
        /*0324*/ 	.word	0x000000ff
        /*0328*/ 	.word	0x00000088
        /*032c*/ 	.short	0x010a
        /*032e*/ 	.byte	0x04
	.zero		1


	//   ....[42]....
        /*0330*/ 	.word	0x00005a50
        /*0334*/ 	.word	0x000000ff
        /*0338*/ 	.word	0x00000068
        /*033c*/ 	.short	0x010b
        /*033e*/ 	.byte	0x04
	.zero		1


	//   ....[43]....
        /*0340*/ 	.word	0x00005ab0
        /*0344*/ 	.word	0x000000ff
        /*0348*/ 	.word	0x00000000
        /*034c*/ 	.short	0x0101
        /*034e*/ 	.byte	0x05
	.zero		1


	//   ....[44]....
        /*0350*/ 	.word	0x00005ae0
        /*0354*/ 	.word	0x000000ff
        /*0358*/ 	.word	0x00000090
        /*035c*/ 	.short	0x010a
        /*035e*/ 	.byte	0x04
	.zero		1


	//   ....[45]....
        /*0360*/ 	.word	0x00005bf0
        /*0364*/ 	.word	0x000000ff
        /*0368*/ 	.word	0x00000070
        /*036c*/ 	.short	0x010b
        /*036e*/ 	.byte	0x04
	.zero		1


	//   ....[46]....
        /*0370*/ 	.word	0x00005c50
        /*0374*/ 	.word	0x000000ff
        /*0378*/ 	.word	0x00000000
        /*037c*/ 	.short	0x0101
        /*037e*/ 	.byte	0x05
	.zero		1


	//   ....[47]....
        /*0380*/ 	.word	0x00005c80
        /*0384*/ 	.word	0x000000ff
        /*0388*/ 	.word	0x00000098
        /*038c*/ 	.short	0x010a
        /*038e*/ 	.byte	0x04
	.zero		1


	//   ....[48]....
        /*0390*/ 	.word	0x00005d90
        /*0394*/ 	.word	0x000000ff
        /*0398*/ 	.word	0x00000078
        /*039c*/ 	.short	0x010b
        /*039e*/ 	.byte	0x04
	.zero		1


	//   ....[49]....
        /*03a0*/ 	.word	0x00005e80
        /*03a4*/ 	.word	0x000000ff
        /*03a8*/ 	.word	0x00000000
        /*03ac*/ 	.short	0x0101
        /*03ae*/ 	.byte	0x04
	.zero		1


	//   ....[50]....
        /*03b0*/ 	.word	0x000064c0
        /*03b4*/ 	.word	0x00000003
        /*03b8*/ 	.word	0x00000080
        /*03bc*/ 	.short	0x010a
        /*03be*/ 	.byte	0x3f
	.zero		1


	//   ....[51]....
        /*03c0*/ 	.word	0x00006500
        /*03c4*/ 	.word	0x00000003
        /*03c8*/ 	.word	0x00000088
        /*03cc*/ 	.short	0x010a
        /*03ce*/ 	.byte	0x3f
	.zero		1


	//   ....[52]....
        /*03d0*/ 	.word	0x00006540
        /*03d4*/ 	.word	0x00000003
        /*03d8*/ 	.word	0x00000090
        /*03dc*/ 	.short	0x010a
        /*03de*/ 	.byte	0x3f
	.zero		1


	//   ....[53]....
        /*03e0*/ 	.word	0x00006590
        /*03e4*/ 	.word	0x00000003
        /*03e8*/ 	.word	0x00000098
        /*03ec*/ 	.short	0x010a
        /*03ee*/ 	.byte	0x3f
	.zero		1


	//   ....[54]....
        /*03f0*/ 	.word	0x000068b0
        /*03f4*/ 	.word	0x0000000f
        /*03f8*/ 	.word	0x00000030
        /*03fc*/ 	.short	0x010a
        /*03fe*/ 	.byte	0x3f
	.zero		1


	//   ....[55]....
        /*0400*/ 	.word	0x00006c10
        /*0404*/ 	.word	0x00000006
        /*0408*/ 	.word	0x000000a8
        /*040c*/ 	.short	0x0101
        /*040e*/ 	.byte	0x3f
	.zero		1


	//   ....[56]....
        /*0410*/ 	.word	0x00007340
        /*0414*/ 	.word	0x00000007
        /*0418*/ 	.word	0x00000000
        /*041c*/ 	.short	0x010a
        /*041e*/ 	.byte	0x3f
	.zero		1


	//   ....[57]....
        /*0420*/ 	.word	0x000073c0
        /*0424*/ 	.word	0x00000009
        /*0428*/ 	.word	0x00000000
        /*042c*/ 	.short	0x010a
        /*042e*/ 	.byte	0x3f
	.zero		1


	//   ....[58]....
        /*0430*/ 	.word	0x00007450
        /*0434*/ 	.word	0x00000006
        /*0438*/ 	.word	0x00000000
        /*043c*/ 	.short	0x010a
        /*043e*/ 	.byte	0x3f
	.zero		1


	//   ....[59]....
        /*0440*/ 	.word	0x000074e0
        /*0444*/ 	.word	0x00000009
        /*0448*/ 	.word	0x00000000
        /*044c*/ 	.short	0x010a
        /*044e*/ 	.byte	0x3f
	.zero		1


	//   ....[60]....
        /*0450*/ 	.word	0x00007570
        /*0454*/ 	.word	0x00000006
        /*0458*/ 	.word	0x00000000
        /*045c*/ 	.short	0x010a
        /*045e*/ 	.byte	0x3f
	.zero		1


	//   ....[61]....
        /*0460*/ 	.word	0x00007600
        /*0464*/ 	.word	0x00000003
        /*0468*/ 	.word	0x00000000
        /*046c*/ 	.short	0x010a
        /*046e*/ 	.byte	0x3f
	.zero		1


	//   ....[62]....
        /*0470*/ 	.word	0x00007660
        /*0474*/ 	.word	0x00000003
        /*0478*/ 	.word	0x00000000
        /*047c*/ 	.short	0x010a
        /*047e*/ 	.byte	0x3f
	.zero		1


	//   ....[63]....
        /*0480*/ 	.word	0x000076c0
        /*0484*/ 	.word	0x00000004
        /*0488*/ 	.word	0x00000000
        /*048c*/ 	.short	0x010a
        /*048e*/ 	.byte	0x3f
	.zero		1


	//   ....[64]....
        /*0490*/ 	.word	0x00007720
        /*0494*/ 	.word	0x00000003
        /*0498*/ 	.word	0x00000060
        /*049c*/ 	.short	0x010a
        /*049e*/ 	.byte	0x3f
	.zero		1


	//   ....[65]....
        /*04a0*/ 	.word	0x00007770
        /*04a4*/ 	.word	0x00000014
        /*04a8*/ 	.word	0x00000060
        /*04ac*/ 	.short	0x010a
        /*04ae*/ 	.byte	0x3f
	.zero		1


	//   ....[66]....
        /*04b0*/ 	.word	0x000077c0
        /*04b4*/ 	.word	0x0000000e
        /*04b8*/ 	.word	0x00000060
        /*04bc*/ 	.short	0x010a
        /*04be*/ 	.byte	0x3f
	.zero		1


	//   ....[67]....
        /*04c0*/ 	.word	0x00007810
        /*04c4*/ 	.word	0x0000000f
        /*04c8*/ 	.word	0x00000060
        /*04cc*/ 	.short	0x010a
        /*04ce*/ 	.byte	0x3f
	.zero		1


	//   ....[68]....
        /*04d0*/ 	.word	0x00007870
        /*04d4*/ 	.word	0x00000003
        /*04d8*/ 	.word	0x000000a8
        /*04dc*/ 	.short	0x010a
        /*04de*/ 	.byte	0x3f
	.zero		1


	//   ....[69]....
        /*04e0*/ 	.word	0x000078d0
        /*04e4*/ 	.word	0x00000005
        /*04e8*/ 	.word	0x00000080
        /*04ec*/ 	.short	0x010a
        /*04ee*/ 	.byte	0x3f
	.zero		1


	//   ....[70]....
        /*04f0*/ 	.word	0x00007930
        /*04f4*/ 	.word	0x00000005
        /*04f8*/ 	.word	0x00000088
        /*04fc*/ 	.short	0x010a
        /*04fe*/ 	.byte	0x3f
	.zero		1


	//   ....[71]....
        /*0500*/ 	.word	0x00007990
        /*0504*/ 	.word	0x00000005
        /*0508*/ 	.word	0x00000090
        /*050c*/ 	.short	0x010a
        /*050e*/ 	.byte	0x3f
	.zero		1


	//   ....[72]....
        /*0510*/ 	.word	0x000079f0
        /*0514*/ 	.word	0x00000005
        /*0518*/ 	.word	0x00000098
        /*051c*/ 	.short	0x010a
        /*051e*/ 	.byte	0x3f
	.zero		1


	//   ....[73]....
        /*0520*/ 	.word	0x00007a40
        /*0524*/ 	.word	0x00000003
        /*0528*/ 	.word	0x00000080
        /*052c*/ 	.short	0x010a
        /*052e*/ 	.byte	0x3f
	.zero		1


	//   ....[74]....
        /*0530*/ 	.word	0x00007a90
        /*0534*/ 	.word	0x00000003
        /*0538*/ 	.word	0x00000088
        /*053c*/ 	.short	0x010a
        /*053e*/ 	.byte	0x3f
	.zero		1


	//   ....[75]....
        /*0540*/ 	.word	0x00007ae0
        /*0544*/ 	.word	0x00000003
        /*0548*/ 	.word	0x00000090
        /*054c*/ 	.short	0x010a
        /*054e*/ 	.byte	0x3f
	.zero		1


	//   ....[76]....
        /*0550*/ 	.word	0x00007bb0
        /*0554*/ 	.word	0x0000000f
        /*0558*/ 	.word	0x00000030
        /*055c*/ 	.short	0x010a
        /*055e*/ 	.byte	0x3f
	.zero		1


	//   ....[77]....
        /*0560*/ 	.word	0x00007c80
        /*0564*/ 	.word	0x00000007
        /*0568*/ 	.word	0x00000000
        /*056c*/ 	.short	0x010a
        /*056e*/ 	.byte	0x3f
	.zero		1


	//   ....[78]....
        /*0570*/ 	.word	0x00007cd0
        /*0574*/ 	.word	0x00000009
        /*0578*/ 	.word	0x00000000
        /*057c*/ 	.short	0x010a
        /*057e*/ 	.byte	0x3f
	.zero		1


	//   ....[79]....
        /*0580*/ 	.word	0x00007d20
        /*0584*/ 	.word	0x00000006
        /*0588*/ 	.word	0x00000000
        /*058c*/ 	.short	0x010a
        /*058e*/ 	.byte	0x3f
	.zero		1


	//   ....[80]....
        /*0590*/ 	.word	0x00007d70
        /*0594*/ 	.word	0x00000009
        /*0598*/ 	.word	0x00000000
        /*059c*/ 	.short	0x010a
        /*059e*/ 	.byte	0x3f
	.zero		1


	//   ....[81]....
        /*05a0*/ 	.word	0x00007dc0
        /*05a4*/ 	.word	0x00000006
        /*05a8*/ 	.word	0x00000000
        /*05ac*/ 	.short	0x010a
        /*05ae*/ 	.byte	0x3f
	.zero		1


	//----- nvinfo : EIATTR_NUM_MBARRIERS
	.align		4
.L_38:
        /*05b0*/ 	.byte	0x03, 0x38
        /*05b2*/ 	.short	0x0016


	//----- nvinfo : EIATTR_EXIT_INSTR_OFFSETS
	.align		4
        /*05b4*/ 	.byte	0x04, 0x1c
        /*05b6*/ 	.short	(.L_40 - .L_39)


	//   ....[0]....
.L_39:
        /*05b8*/ 	.word	0x00007650


	//----- nvinfo : EIATTR_MAX_THREADS
	.align		4
.L_40:
        /*05bc*/ 	.byte	0x04, 0x05
        /*05be*/ 	.short	(.L_42 - .L_41)
.L_41:
        /*05c0*/ 	.word	0x00000180
        /*05c4*/ 	.word	0x00000001
        /*05c8*/ 	.word	0x00000001


	//----- nvinfo : EIATTR_CRS_STACK_SIZE
	.align		4
.L_42:
        /*05cc*/ 	.byte	0x04, 0x1e
        /*05ce*/ 	.short	(.L_44 - .L_43)
.L_43:
        /*05d0*/ 	.word	0x00000000


	//----- nvinfo : EIATTR_CBANK_PARAM_SIZE
	.align		4
.L_44:
        /*05d4*/ 	.byte	0x03, 0x19
        /*05d6*/ 	.short	0x0770


	//----- nvinfo : EIATTR_PARAM_CBANK
	.align		4
        /*05d8*/ 	.byte	0x04, 0x0a
        /*05da*/ 	.short	(.L_46 - .L_45)
	.align		4
.L_45:
        /*05dc*/ 	.word	index@(.nv.constant0._ZN7cutlass13device_kernelINS_4gemm6kernel13GemmUniversalIN4cute5tupleIJiiiiEEENS1_10collective13CollectiveMmaINS1_34MainloopSm90TmaGmmaWarpSpecializedILi6ENS5_IJNS4_1CILi1EEESB_SB_EEENS1_35KernelTmaWarpSpecializedCooperativeEEENS5_IJNSA_ILi128EEESF_NSA_ILi64EEEEEENS_6half_tENS5_IJlSB_lEEESI_SJ_NS4_8TiledMMAINS4_8MMA_AtomIJNS4_4SM904GMMA26MMA_64x128x16_F32F16F16_SSILNSN_5MajorE0ELSP_0ELNSN_7ScaleInE1ELSQ_1EEEEEENS4_6LayoutINS5_IJNSA_ILi2EEESB_SB_EEENS5_IJSB_NSA_ILi0EEESW_EEEEENS5_IJNS4_10UnderscoreESZ_SZ_EEEEENS4_13SM90_TMA_LOADENS4_14ComposedLayoutINS4_7SwizzleILi3ELi4ELi3EEENS4_18smem_ptr_flag_bitsILi16EEENST_INS5_IJNSA_ILi8EEESG_EEENS5_IJSG_SB_EEEEEEEvNS4_8identityES12_S1C_vS1D_EENS_8epilogue10collective18CollectiveEpilogueINS1F_22Sm90TmaWarpSpecializedILi4ELi2ELi16ELb1ELb0EEEJSH_NS5_IJSF_NSA_ILi32EEEEEESI_SJ_SI_SJ_NS1F_6fusion15FusionCallbacksIS1J_NS1M_17LinearCombinationISI_fSI_fLNS_15FloatRoundStyleE2EEESH_S1L_JEEES12_NS13_INS14_ILi2ELi4ELi3EEES17_NST_INS5_IJS18_S1K_EEENS5_IJS1K_SB_EEEEEEENS4_17SM75_U32x4_LDSM_NENS4_14SM90_TMA_STOREES1W_NS4_17SM90_U32x4_STSM_NENS4_9Copy_AtomIJS1Z_SI_EEEvEEEvvEEEEvNT_6ParamsE)
        /*05e0*/ 	.short	0x0210
        /*05e2*/ 	.short	0x0770


	//----- nvinfo : EIATTR_SW_WAR
	.align		4
.L_46:
        /*05e4*/ 	.byte	0x04, 0x36
        /*05e6*/ 	.short	(.L_48 - .L_47)
.L_47:
        /*05e8*/ 	.word	0x00000008
.L_48:


//--------------------- .nv.callgraph             --------------------------
	.section	.nv.callgraph,"",@"SHT_CUDA_CALLGRAPH"
	.align	4
	.sectionentsize	8
	.align		4
        /*0000*/ 	.word	0x00000000
	.align		4
        /*0004*/ 	.word	0xffffffff
	.align		4
        /*0008*/ 	.word	index@(_ZN7cutlass13device_kernelINS_4gemm6kernel13GemmUniversalIN4cute5tupleIJiiiiEEENS1_10collective13CollectiveMmaINS1_34MainloopSm90TmaGmmaWarpSpecializedILi6ENS5_IJNS4_1CILi1EEESB_SB_EEENS1_35KernelTmaWarpSpecializedCooperativeEEENS5_IJNSA_ILi128EEESF_NSA_ILi64EEEEEENS_6half_tENS5_IJlSB_lEEESI_SJ_NS4_8TiledMMAINS4_8MMA_AtomIJNS4_4SM904GMMA26MMA_64x128x16_F32F16F16_SSILNSN_5MajorE0ELSP_0ELNSN_7ScaleInE1ELSQ_1EEEEEENS4_6LayoutINS5_IJNSA_ILi2EEESB_SB_EEENS5_IJSB_NSA_ILi0EEESW_EEEEENS5_IJNS4_10UnderscoreESZ_SZ_EEEEENS4_13SM90_TMA_LOADENS4_14ComposedLayoutINS4_7SwizzleILi3ELi4ELi3EEENS4_18smem_ptr_flag_bitsILi16EEENST_INS5_IJNSA_ILi8EEESG_EEENS5_IJSG_SB_EEEEEEEvNS4_8identityES12_S1C_vS1D_EENS_8epilogue10collective18CollectiveEpilogueINS1F_22Sm90TmaWarpSpecializedILi4ELi2ELi16ELb1ELb0EEEJSH_NS5_IJSF_NSA_ILi32EEEEEESI_SJ_SI_SJ_NS1F_6fusion15FusionCallbacksIS1J_NS1M_17LinearCombinationISI_fSI_fLNS_15FloatRoundStyleE2EEESH_S1L_JEEES12_NS13_INS14_ILi2ELi4ELi3EEES17_NST_INS5_IJS18_S1K_EEENS5_IJS1K_SB_EEEEEEENS4_17SM75_U32x4_LDSM_NENS4_14SM90_TMA_STOREES1W_NS4_17SM90_U32x4_STSM_NENS4_9Copy_AtomIJS1Z_SI_EEEvEEEvvEEEEvNT_6ParamsE)
	.align		4
        /*000c*/ 	.word	index@(__assertfail)
	.align		4
        /*0010*/ 	.word	0x00000000
	.align		4
        /*0014*/ 	.word	0xfffffffe
	.align		4
        /*0018*/ 	.word	0x00000000
	.align		4
        /*001c*/ 	.word	0xfffffffd
	.align		4
        /*0020*/ 	.word	0x00000000
	.align		4
        /*0024*/ 	.word	0xfffffffc


//--------------------- .nv.constant4             --------------------------
	.section	.nv.constant4,"a",@progbits
	.align	8
	.align		8
.nv.constant4:
        /*0000*/ 	.dword	__assertfail
	.align		8
        /*0008*/ 	.dword	__unnamed_1
	.align		8
        /*0010*/ 	.dword	__unnamed_2
	.align		8
        /*0018*/ 	.dword	_ZN39_INTERNAL_a6ec4884_4_k_cu_bc537d51_26564cuda3std3__45__cpo5beginE
	.align		8
        /*0020*/ 	.dword	_ZN39_INTERNAL_a6ec4884_4_k_cu_bc537d51_26564cuda3std3__45__cpo3endE
	.align		8
        /*0028*/ 	.dword	_ZN39_INTERNAL_a6ec4884_4_k_cu_bc537d51_26564cuda3std3__45__cpo6cbeginE
	.align		8
        /*0030*/ 	.dword	_ZN39_INTERNAL_a6ec4884_4_k_cu_bc537d51_26564cuda3std3__45__cpo4cendE
	.align		8
        /*0038*/ 	.dword	_ZN39_INTERNAL_a6ec4884_4_k_cu_bc537d51_26564cuda3std3__441_GLOBAL__N__a6ec4884_4_k_cu_bc537d51_26566ignoreE
	.align		8
        /*0040*/ 	.dword	_ZN39_INTERNAL_a6ec4884_4_k_cu_bc537d51_26564cuda3std3__419piecewise_constructE
	.align		8
        /*0048*/ 	.dword	_ZN39_INTERNAL_a6ec4884_4_k_cu_bc537d51_26564cuda3std3__48in_placeE
	.align		8
        /*0050*/ 	.dword	_ZN39_INTERNAL_a6ec4884_4_k_cu_bc537d51_26564cuda3std6ranges3__45__cpo4swapE
	.align		8
        /*0058*/ 	.dword	_ZN39_INTERNAL_a6ec4884_4_k_cu_bc537d51_26564cuda3std6ranges3__45__cpo9iter_moveE
	.align		8
        /*0060*/ 	.dword	_ZN39_INTERNAL_a6ec4884_4_k_cu_bc537d51_26564cute7productE
	.align		8
        /*0068*/ 	.dword	_ZN39_INTERNAL_a6ec4884_4_k_cu_bc537d51_26564cute1_E
	.align		8
        /*0070*/ 	.dword	$str$22
	.align		8
        /*0078*/ 	.dword	$str$23
	.align		8
        /*0080*/ 	.dword	$str$26
	.align		8
        /*0088*/ 	.dword	$str$27


//--------------------- .text._ZN7cutlass13device_kernelINS_4gemm6kernel13GemmUniversalIN4cute5tupleIJiiiiEEENS1_10collective13CollectiveMmaINS1_34MainloopSm90TmaGmmaWarpSpecializedILi6ENS5_IJNS4_1CILi1EEESB_SB_EEENS1_35KernelTmaWarpSpecializedCooperativeEEENS5_IJNSA_ILi128EEESF_NSA_ILi64EEEEEENS_6half_tENS5_IJlSB_lEEESI_SJ_NS4_8TiledMMAINS4_8MMA_AtomIJNS4_4SM904GMMA26MMA_64x128x16_F32F16F16_SSILNSN_5MajorE0ELSP_0ELNSN_7ScaleInE1ELSQ_1EEEEEENS4_6LayoutINS5_IJNSA_ILi2EEESB_SB_EEENS5_IJSB_NSA_ILi0EEESW_EEEEENS5_IJNS4_10UnderscoreESZ_SZ_EEEEENS4_13SM90_TMA_LOADENS4_14ComposedLayoutINS4_7SwizzleILi3ELi4ELi3EEENS4_18smem_ptr_flag_bitsILi16EEENST_INS5_IJNSA_ILi8EEESG_EEENS5_IJSG_SB_EEEEEEEvNS4_8identityES12_S1C_vS1D_EENS_8epilogue10collective18CollectiveEpilogueINS1F_22Sm90TmaWarpSpecializedILi4ELi2ELi16ELb1ELb0EEEJSH_NS5_IJSF_NSA_ILi32EEEEEESI_SJ_SI_SJ_NS1F_6fusion15FusionCallbacksIS1J_NS1M_17LinearCombinationISI_fSI_fLNS_15FloatRoundStyleE2EEESH_S1L_JEEES12_NS13_INS14_ILi2ELi4ELi3EEES17_NST_INS5_IJS18_S1K_EEENS5_IJS1K_SB_EEEEEEENS4_17SM75_U32x4_LDSM_NENS4_14SM90_TMA_STOREES1W_NS4_17SM90_U32x4_STSM_NENS4_9Copy_AtomIJS1Z_SI_EEEvEEEvvEEEEvNT_6ParamsE --------------------------
	.section	.text._ZN7cutlass13device_kernelINS_4gemm6kernel13GemmUniversalIN4cute5tupleIJiiiiEEENS1_10collective13CollectiveMmaINS1_34MainloopSm90TmaGmmaWarpSpecializedILi6ENS5_IJNS4_1CILi1EEESB_SB_EEENS1_35KernelTmaWarpSpecializedCooperativeEEENS5_IJNSA_ILi128EEESF_NSA_ILi64EEEEEENS_6half_tENS5_IJlSB_lEEESI_SJ_NS4_8TiledMMAINS4_8MMA_AtomIJNS4_4SM904GMMA26MMA_64x128x16_F32F16F16_SSILNSN_5MajorE0ELSP_0ELNSN_7ScaleInE1ELSQ_1EEEEEENS4_6LayoutINS5_IJNSA_ILi2EEESB_SB_EEENS5_IJSB_NSA_ILi0EEESW_EEEEENS5_IJNS4_10UnderscoreESZ_SZ_EEEEENS4_13SM90_TMA_LOADENS4_14ComposedLayoutINS4_7SwizzleILi3ELi4ELi3EEENS4_18smem_ptr_flag_bitsILi16EEENST_INS5_IJNSA_ILi8EEESG_EEENS5_IJSG_SB_EEEEEEEvNS4_8identityES12_S1C_vS1D_EENS_8epilogue10collective18CollectiveEpilogueINS1F_22Sm90TmaWarpSpecializedILi4ELi2ELi16ELb1ELb0EEEJSH_NS5_IJSF_NSA_ILi32EEEEEESI_SJ_SI_SJ_NS1F_6fusion15FusionCallbacksIS1J_NS1M_17LinearCombinationISI_fSI_fLNS_15FloatRoundStyleE2EEESH_S1L_JEEES12_NS13_INS14_ILi2ELi4ELi3EEES17_NST_INS5_IJS18_S1K_EEENS5_IJS1K_SB_EEEEEEENS4_17SM75_U32x4_LDSM_NENS4_14SM90_TMA_STOREES1W_NS4_17SM90_U32x4_STSM_NENS4_9Copy_AtomIJS1Z_SI_EEEvEEEvvEEEEvNT_6ParamsE,"ax",@progbits
	.align	128
.text._ZN7cutlass13device_kernelINS_4gemm6kernel13GemmUniversalIN4cute5tupleIJiiiiEEENS1_10collective13CollectiveMmaINS1_34MainloopSm90TmaGmmaWarpSpecializedILi6ENS5_IJNS4_1CILi1EEESB_SB_EEENS1_35KernelTmaWarpSpecializedCooperativeEEENS5_IJNSA_ILi128EEESF_NSA_ILi64EEEEEENS_6half_tENS5_IJlSB_lEEESI_SJ_NS4_8TiledMMAINS4_8MMA_AtomIJNS4_4SM904GMMA26MMA_64x128x16_F32F16F16_SSILNSN_5MajorE0ELSP_0ELNSN_7ScaleInE1ELSQ_1EEEEEENS4_6LayoutINS5_IJNSA_ILi2EEESB_SB_EEENS5_IJSB_NSA_ILi0EEESW_EEEEENS5_IJNS4_10UnderscoreESZ_SZ_EEEEENS4_13SM90_TMA_LOADENS4_14ComposedLayoutINS4_7SwizzleILi3ELi4ELi3EEENS4_18smem_ptr_flag_bitsILi16EEENST_INS5_IJNSA_ILi8EEESG_EEENS5_IJSG_SB_EEEEEEEvNS4_8identityES12_S1C_vS1D_EENS_8epilogue10collective18CollectiveEpilogueINS1F_22Sm90TmaWarpSpecializedILi4ELi2ELi16ELb1ELb0EEEJSH_NS5_IJSF_NSA_ILi32EEEEEESI_SJ_SI_SJ_NS1F_6fusion15FusionCallbacksIS1J_NS1M_17LinearCombinationISI_fSI_fLNS_15FloatRoundStyleE2EEESH_S1L_JEEES12_NS13_INS14_ILi2ELi4ELi3EEES17_NST_INS5_IJS18_S1K_EEENS5_IJS1K_SB_EEEEEEENS4_17SM75_U32x4_LDSM_NENS4_14SM90_TMA_STOREES1W_NS4_17SM90_U32x4_STSM_NENS4_9Copy_AtomIJS1Z_SI_EEEvEEEvvEEEEvNT_6ParamsE:
        .type           _ZN7cutlass13device_kernelINS_4gemm6kernel13GemmUniversalIN4cute5tupleIJiiiiEEENS1_10collective13CollectiveMmaINS1_34MainloopSm90TmaGmmaWarpSpecializedILi6ENS5_IJNS4_1CILi1EEESB_SB_EEENS1_35KernelTmaWarpSpecializedCooperativeEEENS5_IJNSA_ILi128EEESF_NSA_ILi64EEEEEENS_6half_tENS5_IJlSB_lEEESI_SJ_NS4_8TiledMMAINS4_8MMA_AtomIJNS4_4SM904GMMA26MMA_64x128x16_F32F16F16_SSILNSN_5MajorE0ELSP_0ELNSN_7ScaleInE1ELSQ_1EEEEEENS4_6LayoutINS5_IJNSA_ILi2EEESB_SB_EEENS5_IJSB_NSA_ILi0EEESW_EEEEENS5_IJNS4_10UnderscoreESZ_SZ_EEEEENS4_13SM90_TMA_LOADENS4_14ComposedLayoutINS4_7SwizzleILi3ELi4ELi3EEENS4_18smem_ptr_flag_bitsILi16EEENST_INS5_IJNSA_ILi8EEESG_EEENS5_IJSG_SB_EEEEEEEvNS4_8identityES12_S1C_vS1D_EENS_8epilogue10collective18CollectiveEpilogueINS1F_22Sm90TmaWarpSpecializedILi4ELi2ELi16ELb1ELb0EEEJSH_NS5_IJSF_NSA_ILi32EEEEEESI_SJ_SI_SJ_NS1F_6fusion15FusionCallbacksIS1J_NS1M_17LinearCombinationISI_fSI_fLNS_15FloatRoundStyleE2EEESH_S1L_JEEES12_NS13_INS14_ILi2ELi4ELi3EEES17_NST_INS5_IJS18_S1K_EEENS5_IJS1K_SB_EEEEEEENS4_17SM75_U32x4_LDSM_NENS4_14SM90_TMA_STOREES1W_NS4_17SM90_U32x4_STSM_NENS4_9Copy_AtomIJS1Z_SI_EEEvEEEvvEEEEvNT_6ParamsE,@function
        .size           _ZN7cutlass13device_kernelINS_4gemm6kernel13GemmUniversalIN4cute5tupleIJiiiiEEENS1_10collective13CollectiveMmaINS1_34MainloopSm90TmaGmmaWarpSpecializedILi6ENS5_IJNS4_1CILi1EEESB_SB_EEENS1_35KernelTmaWarpSpecializedCooperativeEEENS5_IJNSA_ILi128EEESF_NSA_ILi64EEEEEENS_6half_tENS5_IJlSB_lEEESI_SJ_NS4_8TiledMMAINS4_8MMA_AtomIJNS4_4SM904GMMA26MMA_64x128x16_F32F16F16_SSILNSN_5MajorE0ELSP_0ELNSN_7ScaleInE1ELSQ_1EEEEEENS4_6LayoutINS5_IJNSA_ILi2EEESB_SB_EEENS5_IJSB_NSA_ILi0EEESW_EEEEENS5_IJNS4_10UnderscoreESZ_SZ_EEEEENS4_13SM90_TMA_LOADENS4_14ComposedLayoutINS4_7SwizzleILi3ELi4ELi3EEENS4_18smem_ptr_flag_bitsILi16EEENST_INS5_IJNSA_ILi8EEESG_EEENS5_IJSG_SB_EEEEEEEvNS4_8identityES12_S1C_vS1D_EENS_8epilogue10collective18CollectiveEpilogueINS1F_22Sm90TmaWarpSpecializedILi4ELi2ELi16ELb1ELb0EEEJSH_NS5_IJSF_NSA_ILi32EEEEEESI_SJ_SI_SJ_NS1F_6fusion15FusionCallbacksIS1J_NS1M_17LinearCombinationISI_fSI_fLNS_15FloatRoundStyleE2EEESH_S1L_JEEES12_NS13_INS14_ILi2ELi4ELi3EEES17_NST_INS5_IJS18_S1K_EEENS5_IJS1K_SB_EEEEEEENS4_17SM75_U32x4_LDSM_NENS4_14SM90_TMA_STOREES1W_NS4_17SM90_U32x4_STSM_NENS4_9Copy_AtomIJS1Z_SI_EEEvEEEvvEEEEvNT_6ParamsE,(.L_x_190 - _ZN7cutlass13device_kernelINS_4gemm6kernel13GemmUniversalIN4cute5tupleIJiiiiEEENS1_10collective13CollectiveMmaINS1_34MainloopSm90TmaGmmaWarpSpecializedILi6ENS5_IJNS4_1CILi1EEESB_SB_EEENS1_35KernelTmaWarpSpecializedCooperativeEEENS5_IJNSA_ILi128EEESF_NSA_ILi64EEEEEENS_6half_tENS5_IJlSB_lEEESI_SJ_NS4_8TiledMMAINS4_8MMA_AtomIJNS4_4SM904GMMA26MMA_64x128x16_F32F16F16_SSILNSN_5MajorE0ELSP_0ELNSN_7ScaleInE1ELSQ_1EEEEEENS4_6LayoutINS5_IJNSA_ILi2EEESB_SB_EEENS5_IJSB_NSA_ILi0EEESW_EEEEENS5_IJNS4_10UnderscoreESZ_SZ_EEEEENS4_13SM90_TMA_LOADENS4_14ComposedLayoutINS4_7SwizzleILi3ELi4ELi3EEENS4_18smem_ptr_flag_bitsILi16EEENST_INS5_IJNSA_ILi8EEESG_EEENS5_IJSG_SB_EEEEEEEvNS4_8identityES12_S1C_vS1D_EENS_8epilogue10collective18CollectiveEpilogueINS1F_22Sm90TmaWarpSpecializedILi4ELi2ELi16ELb1ELb0EEEJSH_NS5_IJSF_NSA_ILi32EEEEEESI_SJ_SI_SJ_NS1F_6fusion15FusionCallbacksIS1J_NS1M_17LinearCombinationISI_fSI_fLNS_15FloatRoundStyleE2EEESH_S1L_JEEES12_NS13_INS14_ILi2ELi4ELi3EEES17_NST_INS5_IJS18_S1K_EEENS5_IJS1K_SB_EEEEEEENS4_17SM75_U32x4_LDSM_NENS4_14SM90_TMA_STOREES1W_NS4_17SM90_U32x4_STSM_NENS4_9Copy_AtomIJS1Z_SI_EEEvEEEvvEEEEvNT_6ParamsE)
        .other          _ZN7cutlass13device_kernelINS_4gemm6kernel13GemmUniversalIN4cute5tupleIJiiiiEEENS1_10collective13CollectiveMmaINS1_34MainloopSm90TmaGmmaWarpSpecializedILi6ENS5_IJNS4_1CILi1EEESB_SB_EEENS1_35KernelTmaWarpSpecializedCooperativeEEENS5_IJNSA_ILi128EEESF_NSA_ILi64EEEEEENS_6half_tENS5_IJlSB_lEEESI_SJ_NS4_8TiledMMAINS4_8MMA_AtomIJNS4_4SM904GMMA26MMA_64x128x16_F32F16F16_SSILNSN_5MajorE0ELSP_0ELNSN_7ScaleInE1ELSQ_1EEEEEENS4_6LayoutINS5_IJNSA_ILi2EEESB_SB_EEENS5_IJSB_NSA_ILi0EEESW_EEEEENS5_IJNS4_10UnderscoreESZ_SZ_EEEEENS4_13SM90_TMA_LOADENS4_14ComposedLayoutINS4_7SwizzleILi3ELi4ELi3EEENS4_18smem_ptr_flag_bitsILi16EEENST_INS5_IJNSA_ILi8EEESG_EEENS5_IJSG_SB_EEEEEEEvNS4_8identityES12_S1C_vS1D_EENS_8epilogue10collective18CollectiveEpilogueINS1F_22Sm90TmaWarpSpecializedILi4ELi2ELi16ELb1ELb0EEEJSH_NS5_IJSF_NSA_ILi32EEEEEESI_SJ_SI_SJ_NS1F_6fusion15FusionCallbacksIS1J_NS1M_17LinearCombinationISI_fSI_fLNS_15FloatRoundStyleE2EEESH_S1L_JEEES12_NS13_INS14_ILi2ELi4ELi3EEES17_NST_INS5_IJS18_S1K_EEENS5_IJS1K_SB_EEEEEEENS4_17SM75_U32x4_LDSM_NENS4_14SM90_TMA_STOREES1W_NS4_17SM90_U32x4_STSM_NENS4_9Copy_AtomIJS1Z_SI_EEEvEEEvvEEEEvNT_6ParamsE,@"STO_CUDA_ENTRY STV_DEFAULT"
_ZN7cutlass13device_kernelINS_4gemm6kernel13GemmUniversalIN4cute5tupleIJiiiiEEENS1_10collective13CollectiveMmaINS1_34MainloopSm90TmaGmmaWarpSpecializedILi6ENS5_IJNS4_1CILi1EEESB_SB_EEENS1_35KernelTmaWarpSpecializedCooperativeEEENS5_IJNSA_ILi128EEESF_NSA_ILi64EEEEEENS_6half_tENS5_IJlSB_lEEESI_SJ_NS4_8TiledMMAINS4_8MMA_AtomIJNS4_4SM904GMMA26MMA_64x128x16_F32F16F16_SSILNSN_5MajorE0ELSP_0ELNSN_7ScaleInE1ELSQ_1EEEEEENS4_6LayoutINS5_IJNSA_ILi2EEESB_SB_EEENS5_IJSB_NSA_ILi0EEESW_EEEEENS5_IJNS4_10UnderscoreESZ_SZ_EEEEENS4_13SM90_TMA_LOADENS4_14ComposedLayoutINS4_7SwizzleILi3ELi4ELi3EEENS4_18smem_ptr_flag_bitsILi16EEENST_INS5_IJNSA_ILi8EEESG_EEENS5_IJSG_SB_EEEEEEEvNS4_8identityES12_S1C_vS1D_EENS_8epilogue10collective18CollectiveEpilogueINS1F_22Sm90TmaWarpSpecializedILi4ELi2ELi16ELb1ELb0EEEJSH_NS5_IJSF_NSA_ILi32EEEEEESI_SJ_SI_SJ_NS1F_6fusion15FusionCallbacksIS1J_NS1M_17LinearCombinationISI_fSI_fLNS_15FloatRoundStyleE2EEESH_S1L_JEEES12_NS13_INS14_ILi2ELi4ELi3EEES17_NST_INS5_IJS18_S1K_EEENS5_IJS1K_SB_EEEEEEENS4_17SM75_U32x4_LDSM_NENS4_14SM90_TMA_STOREES1W_NS4_17SM90_U32x4_STSM_NENS4_9Copy_AtomIJS1Z_SI_EEEvEEEvvEEEEvNT_6ParamsE:
[----:B------:R-:W1:Y:S01]  /*0000*/  LDC R1, c[0x0][0x28] ;  /* 0x00000a00ff017b82 */ /* 0x000e620000000800 */
[----:B------:R-:W2:Y:S07]  /*0010*/  S2R R3, SR_TID.X ;  /* 0x0000000000037919 */ /* 0x000eae0000002100 */
[----:B------:R-:W3:Y:S01]  /*0020*/  LDC.64 R4, c[0x0][0x588] ;  /* 0x00016200ff047b82 */ /* 0x000ee20000000a00 */
[----:B------:R-:W-:Y:S01]  /*0030*/  ELECT P0, URZ, PT ;  /* 0x00000000003f782f */ /* 0x000fe20003800000 */
[----:B------:R-:W-:Y:S01]  /*0040*/  BSSY B0, `(.L_x_0) ;  /* 0x0000016000007945 */ /* 0x000fe20003800000 */
[----:B--2---:R-:W-:-:S02]  /*0050*/  SHF.R.U32.HI R7, RZ, 0x5, R3 ;  /* 0x00000005ff077819 */ /* 0x004fc40000011603 */
[----:B------:R-:W-:-:S03]  /*0060*/  SHF.R.U32.HI R2, RZ, 0x7, R3 ;  /* 0x00000007ff027819 */ /* 0x000fc60000011603 */
[----:B------:R-:W2:Y:S04]  /*0070*/  SHFL.IDX PT, R0, R7, RZ, 0x1f ;  /* 0x00001fff07007589 */ /* 0x000ea800000e0000 */
[----:B------:R4:W1:Y:S01]  /*0080*/  SHFL.IDX PT, R12, R2, RZ, 0x1f ;  /* 0x00001fff020c7589 */ /* 0x00086200000e0000 */
[----:B--2---:R-:W-:Y:S02]  /*0090*/  ISETP.NE.OR P0, PT, R0, RZ, !P0 ;  /* 0x000000ff0000720c */ /* 0x004fe40004705670 */
[----:B------:R-:W-:-:S11]  /*00a0*/  SHF.R.S32.HI R9, RZ, 0x1f, R0 ;  /* 0x0000001fff097819 */ /* 0x000fd60000011400 */
[----:B-1-34-:R-:W-:Y:S05]  /*00b0*/  @P0 BRA `(.L_x_1) ;  /* 0x0000000000380947 */ /* 0x01afea0003800000 */
[----:B------:R-:W-:Y:S02]  /*00c0*/  ULDC.64 UR4, c[0x0][0x198] ;  /* 0x0000660000047ab9 */ /* 0x000fe40000000a00 */
[----:B------:R-:W-:Y:S02]  /*00d0*/  UIADD3 UR6, UP0, UR4, 0xf0, URZ ;  /* 0x000000f004067890 */ /* 0x000fe4000ff1e03f */
[----:B------:R-:W-:Y:S02]  /*00e0*/  UIADD3 UR8, UP1, UR4, 0x1f0, URZ ;  /* 0x000001f004087890 */ /* 0x000fe4000ff3e03f */
[----:B------:R-:W-:Y:S02]  /*00f0*/  UIADD3 UR10, UP2, UR4, 0x3f0, URZ ;  /* 0x000003f0040a7890 */ /* 0x000fe4000ff5e03f */
[----:B------:R-:W-:Y:S02]  /*0100*/  UIADD3 UR4, UP3, UR4, 0x4f0, URZ ;  /* 0x000004f004047890 */ /* 0x000fe4000ff7e03f */
[----:B------:R-:W-:-:S02]  /*0110*/  UIADD3.X UR7, URZ, UR5, URZ, UP0, !UPT ;  /* 0x000000053f077290 */ /* 0x000fc400087fe43f */
[----:B------:R-:W-:Y:S02]  /*0120*/  UIADD3.X UR9, URZ, UR5, URZ, UP1, !UPT ;  /* 0x000000053f097290 */ /* 0x000fe40008ffe43f */
[----:B------:R-:W-:Y:S02]  /*0130*/  UIADD3.X UR11, URZ, UR5, URZ, UP2, !UPT ;  /* 0x000000053f0b7290 */ /* 0x000fe400097fe43f */
[----:B------:R-:W-:-:S03]  /*0140*/  UIADD3.X UR5, URZ, UR5, URZ, UP3, !UPT ;  /* 0x000000053f057290 */ /* 0x000fc60009ffe43f */
[----:B------:R1:W-:Y:S02]  /*0150*/  UTMACCTL.PF [UR6] ;  /* 0x00000000060079b9 */ /* 0x0003e40008040000 */
[----:B------:R1:W-:Y:S02]  /*0160*/  UTMACCTL.PF [UR8] ;  /* 0x00000000080079b9 */ /* 0x0003e40008040000 */
[----:B------:R1:W-:Y:S02]  /*0170*/  UTMACCTL.PF [UR10] ;  /* 0x000000000a0079b9 */ /* 0x0003e40008040000 */
[----:B------:R1:W-:Y:S02]  /*0180*/  UTMACCTL.PF [UR4] ;  /* 0x00000000040079b9 */ /* 0x0003e40008040000 */
[----:B-1----:R-:W-:Y:S01]  /*0190*/  NOP ;  /* 0x0000000000007918 */ /* 0x002fe20000000000 */
.L_x_1:
[----:B------:R-:W-:Y:S05]  /*01a0*/  BSYNC B0 ;  /* 0x0000000000007941 */ /* 0x000fea0003800000 */
.L_x_0:
[----:B------:R-:W-:Y:S01]  /*01b0*/  ULDC.64 UR4, c[0x0][0x590] ;  /* 0x0001640000047ab9 */ /* 0x000fe20000000a00 */
[----:B------:R-:W-:Y:S01]  /*01c0*/  LEA.HI R9, R9, R0, RZ, 0x2 ;  /* 0x0000000009097211 */ /* 0x000fe200078f10ff */
[----:B------:R-:W-:Y:S01]  /*01d0*/  ULDC.64 UR54, c[0x0][0x208] ;  /* 0x0000820000367ab9 */ /* 0x000fe20000000a00 */
[----:B------:R-:W-:Y:S01]  /*01e0*/  ISETP.NE.U32.AND P1, PT, RZ, UR4, PT ;  /* 0x00000004ff007c0c */ /* 0x000fe2000bf25070 */
[----:B------:R-:W-:Y:S01]  /*01f0*/  IMAD.MOV.U32 R8, RZ, RZ, R4 ;  /* 0x000000ffff087224 */ /* 0x000fe200078e0004 */
[----:B------:R-:W-:Y:S02]  /*0200*/  LOP3.LUT R9, R9, 0xfffffffc, RZ, 0xc0, !PT ;  /* 0xfffffffc09097812 */ /* 0x000fe400078ec0ff */
[----:B------:R-:W-:Y:S02]  /*0210*/  ISETP.NE.AND.EX P2, PT, RZ, UR5, PT, P1 ;  /* 0x00000005ff007c0c */ /* 0x000fe4000bf45310 */
[----:B------:R-:W-:Y:S01]  /*0220*/  PRMT R2, RZ, 0x7610, R2 ;  /* 0x00007610ff027816 */ /* 0x000fe20000000002 */
[----:B------:R-:W-:-:S02]  /*0230*/  IMAD.IADD R0, R0, 0x1, -R9 ;  /* 0x0000000100007824 */ /* 0x000fc400078e0a09 */
[----:B------:R-:W-:-:S08]  /*0240*/  IMAD.MOV.U32 R9, RZ, RZ, R5 ;  /* 0x000000ffff097224 */ /* 0x000fd000078e0005 */
[----:B------:R-:W-:Y:S05]  /*0250*/  @P2 BRA `(.L_x_2) ;  /* 0x0000000000302947 */ /* 0x000fea0003800000 */
[----:B------:R-:W-:Y:S02]  /*0260*/  ULDC.64 UR6, c[0x0][0x588] ;  /* 0x0001620000067ab9 */ /* 0x000fe40000000a00 */
[----:B------:R-:W-:-:S04]  /*0270*/  ISETP.NE.U32.AND P0, PT, RZ, UR6, PT ;  /* 0x00000006ff007c0c */ /* 0x000fc8000bf05070 */
[----:B------:R-:W-:-:S13]  /*0280*/  ISETP.NE.AND.EX P0, PT, RZ, UR7, PT, P0 ;  /* 0x00000007ff007c0c */ /* 0x000fda000bf05300 */
[----:B------:R-:W-:Y:S05]  /*0290*/  @!P0 BRA `(.L_x_3) ;  /* 0x0000000000108947 */ /* 0x000fea0003800000 */
[----:B------:R-:W2:Y:S02]  /*02a0*/  LDG.E R2, desc[UR54][R8.64] ;  /* 0x0000003608027981 */ /* 0x000ea4000c1e1900 */
[----:B--2---:R-:W-:Y:S01]  /*02b0*/  FSETP.NEU.AND P3, PT, R2, RZ, PT ;  /* 0x000000ff0200720b */ /* 0x004fe20003f6d000 */
[----:B------:R-:W-:Y:S01]  /*02c0*/  IMAD.MOV.U32 R2, RZ, RZ, 0x1 ;  /* 0x00000001ff027424 */ /* 0x000fe200078e00ff */
[----:B------:R-:W-:Y:S11]  /*02d0*/  BRA `(.L_x_2) ;  /* 0x0000000000107947 */ /* 0x000ff60003800000 */
.L_x_3:
[----:B------:R-:W-:Y:S01]  /*02e0*/  ULDC UR6, c[0x0][0x580] ;  /* 0x0001600000067ab9 */ /* 0x000fe20000000800 */
[----:B------:R-:W-:Y:S01]  /*02f0*/  IMAD.MOV.U32 R2, RZ, RZ, 0x1 ;  /* 0x00000001ff027424 */ /* 0x000fe200078e00ff */
[----:B------:R-:W-:Y:S02]  /*0300*/  FSETP.NEU.AND P3, PT, RZ, UR6, PT ;  /* 0x00000006ff007c0b */ /* 0x000fe4000bf6d000 */
[----:B------:R-:W-:-:S11]  /*0310*/  CS2R R8, SRZ ;  /* 0x0000000000087805 */ /* 0x000fd6000001ff00 */
.L_x_2:
[----:B------:R-:W-:Y:S01]  /*0320*/  ISETP.NE.U32.AND P0, PT, R8, RZ, PT ;  /* 0x000000ff0800720c */ /* 0x000fe20003f05070 */
[----:B------:R-:W-:Y:S01]  /*0330*/  IMAD.MOV.U32 R6, RZ, RZ, 0x1 ;  /* 0x00000001ff067424 */ /* 0x000fe200078e00ff */
[----:B------:R-:W-:Y:S02]  /*0340*/  ISETP.NE.AND.EX P1, PT, RZ, UR5, PT, P1 ;  /* 0x00000005ff007c0c */ /* 0x000fe4000bf25310 */
[----:B------:R-:W-:-:S13]  /*0350*/  ISETP.NE.AND.EX P0, PT, R9, RZ, PT, P0 ;  /* 0x000000ff0900720c */ /* 0x000fda0003f05300 */
[----:B------:R-:W-:Y:S05]  /*0360*/  @P0 BRA P1, `(.L_x_4) ;  /* 0x0000000000300947 */ /* 0x000fea0000800000 */
[----:B------:R-:W-:Y:S02]  /*0370*/  ISETP.NE.U32.AND P1, PT, RZ, UR4, PT ;  /* 0x00000004ff007c0c */ /* 0x000fe4000bf25070 */
[----:B------:R-:W-:Y:S02]  /*0380*/  ISETP.NE.U32.AND P0, PT, R8, RZ, PT ;  /* 0x000000ff0800720c */ /* 0x000fe40003f05070 */
[----:B------:R-:W-:Y:S02]  /*0390*/  ISETP.NE.AND.EX P1, PT, RZ, UR5, PT, P1 ;  /* 0x00000005ff007c0c */ /* 0x000fe4000bf25310 */
[----:B------:R-:W-:Y:S02]  /*03a0*/  PRMT R2, R2, 0x9910, RZ ;  /* 0x0000991002027816 */ /* 0x000fe400000000ff */
[----:B------:R-:W-:Y:S02]  /*03b0*/  ISETP.NE.AND.EX P0, PT, R9, RZ, PT, P0 ;  /* 0x000000ff0900720c */ /* 0x000fe40003f05300 */
[----:B------:R-:W-:-:S02]  /*03c0*/  ISETP.NE.AND P4, PT, R2, RZ, PT ;  /* 0x000000ff0200720c */ /* 0x000fc40003f85270 */
[----:B------:R-:W-:Y:S02]  /*03d0*/  SEL R9, RZ, 0xffffffff, P3 ;  /* 0xffffffffff097807 */ /* 0x000fe40001800000 */
[----:B------:R-:W-:-:S04]  /*03e0*/  SEL R2, RZ, 0xffffffff, P0 ;  /* 0xffffffffff027807 */ /* 0x000fc80000000000 */
[----:B------:R-:W-:-:S04]  /*03f0*/  @P1 SEL R9, R2, R9, !P4 ;  /* 0x0000000902091207 */ /* 0x000fc80006000000 */
[----:B------:R-:W-:-:S04]  /*0400*/  LOP3.LUT R9, R9, 0x1, RZ, 0xc0, !PT ;  /* 0x0000000109097812 */ /* 0x000fc800078ec0ff */
[----:B------:R-:W-:-:S04]  /*0410*/  ISETP.NE.U32.AND P0, PT, R9, 0x1, PT ;  /* 0x000000010900780c */ /* 0x000fc80003f05070 */
[----:B------:R-:W-:-:S09]  /*0420*/  SEL R6, RZ, 0x1, !P0 ;  /* 0x00000001ff067807 */ /* 0x000fd20004000000 */
.L_x_4:
[----:B------:R-:W1:Y:S02]  /*0430*/  SHFL.IDX PT, R2, R7, RZ, 0x1f ;  /* 0x00001fff07027589 */ /* 0x000e6400000e0000 */
[----:B-1----:R-:W-:-:S13]  /*0440*/  ISETP.NE.AND P0, PT, R2, RZ, PT ;  /* 0x000000ff0200720c */ /* 0x002fda0003f05270 */
[----:B------:R-:W-:Y:S05]  /*0450*/  @P0 BRA `(.L_x_5) ;  /* 0x0000000000680947 */ /* 0x000fea0003800000 */
[----:B------:R-:W1:Y:S01]  /*0460*/  S2UR UR8, SR_CgaCtaId ;  /* 0x00000000000879c3 */ /* 0x000e620000008800 */
[----:B------:R-:W-:Y:S01]  /*0470*/  UMOV UR4, 0x400 ;  /* 0x0000040000047882 */ /* 0x000fe20000000000 */
[----:B------:R-:W-:Y:S01]  /*0480*/  UMOV UR5, 0x1 ;  /* 0x0000000100057882 */ /* 0x000fe20000000000 */
[----:B------:R-:W-:Y:S01]  /*0490*/  UMOV UR6, 0x100 ;  /* 0x0000010000067882 */ /* 0x000fe20000000000 */
[----:B------:R-:W-:Y:S01]  /*04a0*/  ELECT P0, URZ, PT ;  /* 0x00000000003f782f */ /* 0x000fe20003800000 */
[----:B------:R-:W-:-:S04]  /*04b0*/  UIADD3 UR6, -UR6, 0x100000, URZ ;  /* 0x0010000006067890 */ /* 0x000fc8000fffe13f */
[----:B------:R-:W-:Y:S02]  /*04c0*/  USHF.L.U32 UR7, UR6, 0xb, URZ ;  /* 0x0000000b06077899 */ /* 0x000fe4000800063f */
[----:B------:R-:W-:Y:S02]  /*04d0*/  USHF.L.U32 UR6, UR6, 0x1, URZ ;  /* 0x0000000106067899 */ /* 0x000fe4000800063f */
[----:B-1----:R-:W-:Y:S02]  /*04e0*/  ULEA UR8, UR8, UR4, 0x18 ;  /* 0x0000000408087291 */ /* 0x002fe4000f8ec03f */
[----:B------:R-:W-:-:S04]  /*04f0*/  UIADD3 UR4, -UR5, 0x100000, URZ ;  /* 0x0010000005047890 */ /* 0x000fc8000fffe13f */
[----:B------:R-:W-:Y:S02]  /*0500*/  USHF.L.U32 UR5, UR4, 0xb, URZ ;  /* 0x0000000b04057899 */ /* 0x000fe4000800063f */
[----:B------:R-:W-:Y:S01]  /*0510*/  USHF.L.U32 UR4, UR4, 0x1, URZ ;  /* 0x0000000104047899 */ /* 0x000fe2000800063f */
[----:B------:R-:W1:Y:S11]  /*0520*/  FENCE.VIEW.ASYNC.S ;  /* 0x00000000000073c6 */ /* 0x000e760000000000 */
[----:B-1----:R1:W2:Y:S01]  /*0530*/  SYNCS.EXCH.64 URZ, [UR8], UR4 ;  /* 0x00000004083f75b2 */ /* 0x0022a20008000100 */
[----:B------:R1:W3:Y:S01]  /*0540*/  SYNCS.EXCH.64 URZ, [UR8+0x30], UR6 ;  /* 0x00003006083f75b2 */ /* 0x0002e20008000100 */
[----:B------:R1:W4:Y:S01]  /*0550*/  SYNCS.EXCH.64 URZ, [UR8+0x8], UR4 ;  /* 0x00000804083f75b2 */ /* 0x0003220008000100 */
[----:B------:R1:W1:Y:S01]  /*0560*/  SYNCS.EXCH.64 URZ, [UR8+0x38], UR6 ;  /* 0x00003806083f75b2 */ /* 0x0002620008000100 */
        /* <DEDUP_REMOVED lines=8> */
[----:B------:R-:W-:Y:S01]  /*05f0*/  NOP ;  /* 0x0000000000007918 */ /* 0x000fe20000000000 */
.L_x_5:
[----:B------:R-:W5:Y:S01]  /*0600*/  SHFL.IDX PT, R8, R7, RZ, 0x1f ;  /* 0x00001fff07087589 */ /* 0x000f6200000e0000 */
[----:B------:R-:W1:Y:S01]  /*0610*/  LDC R2, c[0x0][0x904] ;  /* 0x00024100ff027b82 */ /* 0x000e620000000800 */
[----:B------:R-:W-:Y:S01]  /*0620*/  NOP ;  /* 0x0000000000007918 */ /* 0x000fe20000000000 */
[----:B-----5:R-:W-:-:S13]  /*0630*/  ISETP.NE.AND P0, PT, R8, RZ, PT ;  /* 0x000000ff0800720c */ /* 0x020fda0003f05270 */
[----:B------:R-:W-:Y:S05]  /*0640*/  @P0 BRA `(.L_x_6) ;  /* 0x0000000000580947 */ /* 0x000fea0003800000 */
[----:B-1----:R-:W1:Y:S01]  /*0650*/  S2UR UR5, SR_CgaCtaId ;  /* 0x00000000000579c3 */ /* 0x002e620000008800 */
[----:B------:R-:W-:Y:S01]  /*0660*/  UMOV UR4, 0x400 ;  /* 0x0000040000047882 */ /* 0x000fe20000000000 */
[----:B------:R-:W-:Y:S01]  /*0670*/  UMOV UR6, 0x20 ;  /* 0x0000002000067882 */ /* 0x000fe20000000000 */
[----:B------:R-:W-:Y:S01]  /*0680*/  UMOV UR7, 0x100 ;  /* 0x0000010000077882 */ /* 0x000fe20000000000 */
[----:B------:R-:W-:Y:S01]  /*0690*/  ELECT P0, URZ, PT ;  /* 0x00000000003f782f */ /* 0x000fe20003800000 */
[----:B-1----:R-:W-:Y:S02]  /*06a0*/  ULEA UR8, UR5, UR4, 0x18 ;  /* 0x0000000405087291 */ /* 0x002fe4000f8ec03f */
[----:B------:R-:W-:-:S04]  /*06b0*/  UIADD3 UR4, -UR6, 0x100000, URZ ;  /* 0x0010000006047890 */ /* 0x000fc8000fffe13f */
[----:B------:R-:W-:Y:S02]  /*06c0*/  USHF.L.U32 UR5, UR4, 0xb, URZ ;  /* 0x0000000b04057899 */ /* 0x000fe4000800063f */
[----:B------:R-:W-:Y:S02]  /*06d0*/  USHF.L.U32 UR4, UR4, 0x1, URZ ;  /* 0x0000000104047899 */ /* 0x000fe4000800063f */
[----:B------:R-:W-:-:S04]  /*06e0*/  UIADD3 UR6, -UR7, 0x100000, URZ ;  /* 0x0010000007067890 */ /* 0x000fc8000fffe13f */
[----:B------:R-:W-:Y:S02]  /*06f0*/  USHF.L.U32 UR7, UR6, 0xb, URZ ;  /* 0x0000000b06077899 */ /* 0x000fe4000800063f */
[----:B------:R-:W-:Y:S01]  /*0700*/  USHF.L.U32 UR6, UR6, 0x1, URZ ;  /* 0x0000000106067899 */ /* 0x000fe2000800063f */
[----:B------:R-:W1:Y:S03]  /*0710*/  FENCE.VIEW.ASYNC.S ;  /* 0x00000000000073c6 */ /* 0x000e660000000000 */
[----:B-1----:R1:W1:Y:S08]  /*0720*/  SYNCS.EXCH.64 URZ, [UR8+0x60], UR4 ;  /* 0x00006004083f75b2 */ /* 0x0022700008000100 */
        /* <DEDUP_REMOVED lines=8> */
.L_x_6:
[----:B------:R-:W5:Y:S01]  /*07b0*/  SHFL.IDX PT, R7, R7, RZ, 0x1f ;  /* 0x00001fff07077589 */ /* 0x000f6200000e0000 */
[----:B-1----:R-:W-:Y:S02]  /*07c0*/  ISETP.NE.AND P6, PT, R2, 0x1, PT ;  /* 0x000000010200780c */ /* 0x002fe40003fc5270 */
[----:B------:R-:W-:Y:S01]  /*07d0*/  ELECT P0, URZ, PT ;  /* 0x00000000003f782f */ /* 0x000fe20003800000 */
[----:B------:R-:W1:Y:S01]  /*07e0*/  S2UR UR36, SR_CgaCtaId ;  /* 0x00000000002479c3 */ /* 0x000e620000008800 */
[----:B------:R-:W2:Y:S01]  /*07f0*/  S2R R9, SR_CTAID.Y ;  /* 0x0000000000097919 */ /* 0x000ea20000002600 */
[----:B------:R-:W-:Y:S01]  /*0800*/  UMOV UR4, 0x20 ;  /* 0x0000002000047882 */ /* 0x000fe20000000000 */
[----:B------:R-:W-:Y:S01]  /*0810*/  P2R R10, PR, RZ, 0x40 ;  /* 0x00000040ff0a7803 */ /* 0x000fe20000000000 */
[----:B------:R-:W-:Y:S01]  /*0820*/  NOP ;  /* 0x0000000000007918 */ /* 0x000fe20000000000 */
[----:B------:R-:W3:Y:S01]  /*0830*/  S2R R8, SR_CTAID.X ;  /* 0x0000000000087919 */ /* 0x000ee20000002500 */
[----:B------:R-:W-:Y:S01]  /*0840*/  ISETP.NE.AND P3, PT, R0, RZ, PT ;  /* 0x000000ff0000720c */ /* 0x000fe20003f65270 */
[----:B------:R-:W-:Y:S01]  /*0850*/  UMOV UR37, 0x1 ;  /* 0x0000000100257882 */ /* 0x000fe20000000000 */
[----:B------:R-:W-:Y:S01]  /*0860*/  ISETP.NE.AND P4, PT, R12, RZ, PT ;  /* 0x000000ff0c00720c */ /* 0x000fe20003f85270 */
[----:B------:R-:W-:Y:S01]  /*0870*/  BSSY B6, `(.L_x_7) ;  /* 0x00006dd000067945 */ /* 0x000fe20003800000 */
[----:B------:R-:W3:Y:S01]  /*0880*/  @P6 LDC R17, c[0x0][0x10] ;  /* 0x00000400ff116b82 */ /* 0x000ee20000000800 */
[----:B------:R-:W-:-:S07]  /*0890*/  @P6 IMAD.MOV.U32 R11, RZ, RZ, RZ ;  /* 0x000000ffff0b6224 */ /* 0x000fce00078e00ff */
[----:B------:R-:W4:Y:S01]  /*08a0*/  @!P6 LDC R13, c[0x0][0xc] ;  /* 0x00000300ff0deb82 */ /* 0x000f220000000800 */
[----:B-----5:R-:W-:Y:S01]  /*08b0*/  ISETP.NE.OR P1, PT, R7, RZ, !P0 ;  /* 0x000000ff0700720c */ /* 0x020fe20004725670 */
[----:B------:R-:W-:Y:S01]  /*08c0*/  @P6 IMAD.MOV.U32 R7, RZ, RZ, RZ ;  /* 0x000000ffff076224 */ /* 0x000fe200078e00ff */
[----:B------:R-:W-:-:S04]  /*08d0*/  ISETP.EQ.OR P0, PT, R0, 0x3, !P3 ;  /* 0x000000030000780c */ /* 0x000fc80005f02670 */
[----:B------:R-:W-:-:S04]  /*08e0*/  ISETP.EQ.AND P0, PT, R12, RZ, P0 ;  /* 0x000000ff0c00720c */ /* 0x000fc80000702270 */
[----:B------:R-:W-:Y:S02]  /*08f0*/  SEL R19, RZ, 0x1, !P0 ;  /* 0x00000001ff137807 */ /* 0x000fe40004000000 */
[----:B--2---:R-:W-:Y:S01]  /*0900*/  @P6 MOV R10, R9 ;  /* 0x00000009000a6202 */ /* 0x004fe20000000f00 */
[----:B------:R-:W-:Y:S01]  /*0910*/  VOTEU.ALL UP0, P1 ;  /* 0x00000000003f7886 */ /* 0x000fe20000800000 */
[----:B------:R-:W-:-:S03]  /*0920*/  VOTEU.ALL UP1, P1 ;  /* 0x00000000003f7886 */ /* 0x000fc60000820000 */
[----:B---3--:R-:W-:Y:S01]  /*0930*/  @P6 IMAD.WIDE.U32 R16, R8, R17, R10 ;  /* 0x0000001108106225 */ /* 0x008fe200078e000a */
[----:B------:R-:W-:Y:S01]  /*0940*/  @!UP0 UMOV UR6, 0x400 ;  /* 0x0000040000068882 */ /* 0x000fe20000000000 */
[----:B------:R-:W-:-:S04]  /*0950*/  @!UP0 UIADD3 UR4, -UR4, 0x100000, URZ ;  /* 0x0010000004048890 */ /* 0x000fc8000fffe13f */
[----:B------:R-:W-:Y:S02]  /*0960*/  @!UP0 USHF.L.U32 UR5, UR4, 0xb, URZ ;  /* 0x0000000b04058899 */ /* 0x000fe4000800063f */
[----:B------:R-:W-:Y:S02]  /*0970*/  @!UP0 USHF.L.U32 UR4, UR4, 0x1, URZ ;  /* 0x0000000104048899 */ /* 0x000fe4000800063f */
[----:B-1----:R-:W-:Y:S01]  /*0980*/  @!UP0 ULEA UR8, UR36, UR6, 0x18 ;  /* 0x0000000624088291 */ /* 0x002fe2000f8ec03f */
[----:B------:R-:W-:Y:S01]  /*0990*/  @!P6 IMAD.MOV.U32 R10, RZ, RZ, R9 ;  /* 0x000000ffff0ae224 */ /* 0x000fe200078e0009 */
[----:B------:R-:W-:Y:S01]  /*09a0*/  VOTEU.ALL UP0, P1 ;  /* 0x00000000003f7886 */ /* 0x000fe20000800000 */
[----:B------:R-:W-:Y:S01]  /*09b0*/  ULDC UR6, c[0x0][0xc] ;  /* 0x0000030000067ab9 */ /* 0x000fe20000000800 */
[----:B------:R-:W-:Y:S01]  /*09c0*/  ULDC UR7, c[0x0][0x10] ;  /* 0x0000040000077ab9 */ /* 0x000fe20000000800 */
[----:B------:R-:W-:Y:S01]  /*09d0*/  @P6 IMAD.IADD R17, R17, 0x1, R7 ;  /* 0x0000000111116824 */ /* 0x000fe200078e0207 */
[----:B------:R-:W-:Y:S01]  /*09e0*/  ISETP.EQ.AND P1, PT, R0, 0x2, !P4 ;  /* 0x000000020000780c */ /* 0x000fe20006722270 */
[----:B------:R-:W-:-:S02]  /*09f0*/  VIADD R7, R12, 0xffffffff ;  /* 0xffffffff0c077836 */ /* 0x000fc40000000000 */
[----:B------:R-:W-:Y:S01]  /*0a00*/  IMAD.MOV.U32 R9, RZ, RZ, RZ ;  /* 0x000000ffff097224 */ /* 0x000fe200078e00ff */
[----:B------:R-:W-:Y:S01]  /*0a10*/  SEL R18, RZ, 0x1, !P1 ;  /* 0x00000001ff127807 */ /* 0x000fe20004800000 */
[----:B------:R-:W1:Y:S02]  /*0a20*/  FENCE.VIEW.ASYNC.S ;  /* 0x00000000000073c6 */ /* 0x000e640000000000 */
[----:B-1----:R-:W1:Y:S01]  /*0a30*/  @!UP0 SYNCS.EXCH.64 URZ, [UR8+0xa0], UR4 ;  /* 0x0000a004083f85b2 */ /* 0x002e620008000100 */
[----:B----4-:R-:W-:Y:S01]  /*0a40*/  @!P6 IMAD.WIDE.U32 R12, R13, R10, R8 ;  /* 0x0000000a0d0ce225 */ /* 0x010fe200078e0008 */
[----:B------:R-:W-:-:S03]  /*0a50*/  ISETP.GE.U32.AND P5, PT, R7, 0x2, PT ;  /* 0x000000020700780c */ /* 0x000fc60003fa6070 */
[----:B------:R-:W-:Y:S01]  /*0a60*/  @!P6 IMAD.MOV.U32 R17, RZ, RZ, R13 ;  /* 0x000000ffff11e224 */ /* 0x000fe200078e000d */
[----:B------:R-:W-:Y:S02]  /*0a70*/  @!P6 MOV R16, R12 ;  /* 0x0000000c0010e202 */ /* 0x000fe40000000f00 */
[----:B------:R-:W-:Y:S02]  /*0a80*/  SEL R18, R18, 0x2, P5 ;  /* 0x0000000212127807 */ /* 0x000fe40002800000 */
[----:B------:R-:W-:Y:S01]  /*0a90*/  SEL R19, R19, 0x2, P5 ;  /* 0x0000000213137807 */ /* 0x000fe20002800000 */
[----:B------:R2:W1:Y:S01]  /*0aa0*/  @!UP1 SYNCS.EXCH.64 URZ, [UR8+0xa8], UR4 ;  /* 0x0000a804083f95b2 */ /* 0x0004620008000100 */
[----:B------:R-:W-:Y:S01]  /*0ab0*/  NOP ;  /* 0x0000000000007918 */ /* 0x000fe20000000000 */
[----:B--2---:R-:W-:-:S03]  /*0ac0*/  UIMAD.WIDE.U32 UR4, UR6, UR7, URZ ;  /* 0x00000007060472a5 */ /* 0x004fc6000f8e003f */
[----:B------:R-:W-:Y:S02]  /*0ad0*/  ULDC UR6, c[0x0][0x14] ;  /* 0x0000050000067ab9 */ /* 0x000fe40000000800 */
[----:B------:R-:W-:Y:S02]  /*0ae0*/  UIMAD.WIDE.U32 UR52, UR4, UR6, URZ ;  /* 0x00000006043472a5 */ /* 0x000fe4000f8e003f */
[----:B------:R-:W-:-:S04]  /*0af0*/  UIMAD UR38, UR5, UR6, URZ ;  /* 0x00000006052672a4 */ /* 0x000fc8000f8e023f */
[----:B------:R-:W-:Y:S01]  /*0b00*/  UIADD3 UR38, UR53, UR38, URZ ;  /* 0x0000002635267290 */ /* 0x000fe2000fffe03f */
[----:B-1----:R-:W-:Y:S06]  /*0b10*/  BAR.SYNC.DEFER_BLOCKING 0x0 ;  /* 0x0000000000007b1d */ /* 0x002fec0000010000 */
[----:B------:R-:W-:Y:S05]  /*0b20*/  @!P4 BRA `(.L_x_8) ;  /* 0x000000400070c947 */ /* 0x000fea0003800000 */
[----:B------:R-:W-:-:S13]  /*0b30*/  ISETP.GT.U32.AND P0, PT, R7, 0x1, PT ;  /* 0x000000010700780c */ /* 0x000fda0003f04070 */
[----:B------:R-:W-:Y:S05]  /*0b40*/  @P0 BRA `(.L_x_9) ;  /* 0x0000006800bc0947 */ /* 0x000fea0003800000 */
[----:B------:R-:W-:Y:S01]  /*0b50*/  ULDC.64 UR4, c[0x0][0x8f8] ;  /* 0x00023e0000047ab9 */ /* 0x000fe20000000a00 */
[----:B------:R-:W-:Y:S01]  /*0b60*/  UMOV UR47, 0xffffffff ;  /* 0xffffffff002f7882 */ /* 0x000fe20000000000 */
[----:B------:R-:W-:Y:S01]  /*0b70*/  ISETP.GE.U32.AND P0, PT, R16, UR4, PT ;  /* 0x0000000410007c0c */ /* 0x000fe2000bf06070 */
[----:B------:R-:W-:Y:S01]  /*0b80*/  IMAD.MOV.U32 R22, RZ, RZ, -0x1 ;  /* 0xffffffffff167424 */ /* 0x000fe200078e00ff */
[----:B------:R-:W-:Y:S01]  /*0b90*/  PRMT R88, RZ, 0x7610, R88 ;  /* 0x00007610ff587816 */ /* 0x000fe20000000058 */
[----:B------:R-:W-:Y:S01]  /*0ba0*/  IMAD.MOV.U32 R23, RZ, RZ, -0x1 ;  /* 0xffffffffff177424 */ /* 0x000fe200078e00ff */
[----:B------:R-:W-:Y:S02]  /*0bb0*/  ISETP.GE.U32.AND.EX P0, PT, R17, UR5, PT, P0 ;  /* 0x0000000511007c0c */ /* 0x000fe4000bf06100 */
[----:B------:R-:W-:-:S11]  /*0bc0*/  PRMT R0, RZ, 0x7610, R0 ;  /* 0x00007610ff007816 */ /* 0x000fd60000000000 */
[----:B------:R-:W-:Y:S05]  /*0bd0*/  @P0 BRA `(.L_x_10) ;  /* 0x00000004005c0947 */ /* 0x000fea0003800000 */
[----:B------:R-:W1:Y:S01]  /*0be0*/  LDC.64 R20, c[0x0][0x8d0] ;  /* 0x00023400ff147b82 */ /* 0x000e620000000a00 */
[----:B------:R-:W-:Y:S02]  /*0bf0*/  IMAD.MOV.U32 R4, RZ, RZ, R16 ;  /* 0x000000ffff047224 */ /* 0x000fe400078e0010 */
[----:B------:R-:W-:-:S05]  /*0c00*/  IMAD.MOV.U32 R5, RZ, RZ, R17 ;  /* 0x000000ffff057224 */ /* 0x000fca00078e0011 */
[----:B------:R-:W2:Y:S08]  /*0c10*/  LDC R0, c[0x0][0x8d8] ;  /* 0x00023600ff007b82 */ /* 0x000eb00000000800 */
[----:B------:R-:W3:Y:S01]  /*0c20*/  LDC.64 R22, c[0x0][0x8c8] ;  /* 0x00023200ff167b82 */ /* 0x000ee20000000a00 */
[----:B-1----:R-:W-:-:S04]  /*0c30*/  ISETP.NE.U32.AND P0, PT, R20, RZ, PT ;  /* 0x000000ff1400720c */ /* 0x002fc80003f05070 */
[----:B------:R-:W-:-:S13]  /*0c40*/  ISETP.NE.AND.EX P0, PT, R21, RZ, PT, P0 ;  /* 0x000000ff1500720c */ /* 0x000fda0003f05300 */
[----:B--23--:R-:W-:Y:S05]  /*0c50*/  @!P0 BRA `(.L_x_11) ;  /* 0x0000000000288947 */ /* 0x00cfea0003800000 */
[----:B------:R-:W1:Y:S02]  /*0c60*/  LDC R11, c[0x0][0x8dc] ;  /* 0x00023700ff0b7b82 */ /* 0x000e640000000800 */
[----:B-1----:R-:W-:-:S05]  /*0c70*/  IADD3 R11, P0, R16, R11, RZ ;  /* 0x0000000b100b7210 */ /* 0x002fca0007f1e0ff */
[----:B------:R-:W-:-:S04]  /*0c80*/  IMAD.X R15, RZ, RZ, R17, P0 ;  /* 0x000000ffff0f7224 */ /* 0x000fc800000e0611 */
[----:B------:R-:W-:-:S04]  /*0c90*/  IMAD.WIDE.U32 R4, R15, R20, RZ ;  /* 0x000000140f047225 */ /* 0x000fc800078e00ff */
[----:B------:R-:W-:-:S04]  /*0ca0*/  IMAD.WIDE.U32 R6, P0, R11, R21, R4 ;  /* 0x000000150b067225 */ /* 0x000fc80007800004 */
[----:B------:R-:W-:Y:S01]  /*0cb0*/  IMAD.WIDE.U32 R4, R11, R20, RZ ;  /* 0x000000140b047225 */ /* 0x000fe200078e00ff */
[----:B------:R-:W-:-:S03]  /*0cc0*/  IADD3.X R13, RZ, RZ, RZ, P0, !PT ;  /* 0x000000ffff0d7210 */ /* 0x000fc600007fe4ff */
[----:B------:R-:W-:Y:S01]  /*0cd0*/  IMAD.MOV.U32 R12, RZ, RZ, R7 ;  /* 0x000000ffff0c7224 */ /* 0x000fe200078e0007 */
[----:B------:R-:W-:-:S05]  /*0ce0*/  IADD3 RZ, P0, R5, R6, RZ ;  /* 0x0000000605ff7210 */ /* 0x000fca0007f1e0ff */
[----:B------:R-:W-:-:S08]  /*0cf0*/  IMAD.WIDE.U32.X R4, R15, R21, R12, P0 ;  /* 0x000000150f047225 */ /* 0x000fd000000e040c */
.L_x_11:
[-CC-:B------:R-:W-:Y:S01]  /*0d00*/  SHF.R.U64 R27, R4, R0.reuse, R5.reuse ;  /* 0x00000000041b7219 */ /* 0x180fe20000001205 */
[----:B------:R-:W1:Y:S01]  /*0d10*/  LDC.64 R24, c[0x0][0x8e8] ;  /* 0x00023a00ff187b82 */ /* 0x000e620000000a00 */
[----:B------:R-:W-:Y:S01]  /*0d20*/  SHF.R.U32.HI R0, RZ, R0, R5 ;  /* 0x00000000ff007219 */ /* 0x000fe20000011605 */
[----:B------:R-:W-:Y:S01]  /*0d30*/  ULDC UR4, c[0x0][0x150] ;  /* 0x0000540000047ab9 */ /* 0x000fe20000000800 */
[----:B------:R-:W-:Y:S01]  /*0d40*/  IADD3 R7, P0, RZ, -R27, RZ ;  /* 0x8000001bff077210 */ /* 0x000fe20007f1e0ff */
[----:B------:R-:W-:-:S04]  /*0d50*/  IMAD.MOV.U32 R11, RZ, RZ, -0x1 ;  /* 0xffffffffff0b7424 */ /* 0x000fc800078e00ff */
[----:B------:R-:W-:Y:S01]  /*0d60*/  IMAD.X R5, RZ, RZ, ~R0, P0 ;  /* 0x000000ffff057224 */ /* 0x000fe200000e0e00 */
[----:B------:R-:W2:Y:S03]  /*0d70*/  LDC R6, c[0x0][0x8c0] ;  /* 0x00023000ff067b82 */ /* 0x000ea60000000800 */
[-C--:B------:R-:W-:Y:S02]  /*0d80*/  IMAD R0, R5, R22.reuse, RZ ;  /* 0x0000001605007224 */ /* 0x080fe400078e02ff */
[----:B------:R-:W-:-:S03]  /*0d90*/  IMAD.WIDE.U32 R4, R7, R22, R16 ;  /* 0x0000001607047225 */ /* 0x000fc600078e0010 */
[----:B------:R-:W3:Y:S01]  /*0da0*/  LDC R12, c[0x0][0x8b0] ;  /* 0x00022c00ff0c7b82 */ /* 0x000ee20000000800 */
[----:B------:R-:W-:Y:S01]  /*0db0*/  IMAD R7, R7, R23, R0 ;  /* 0x0000001707077224 */ /* 0x000fe200078e0200 */
[----:B------:R-:W-:-:S03]  /*0dc0*/  I2FP.F32.U32 R0, R8 ;  /* 0x0000000800007245 */ /* 0x000fc60000201000 */
[----:B------:R-:W-:Y:S02]  /*0dd0*/  IMAD.IADD R7, R5, 0x1, R7 ;  /* 0x0000000105077824 */ /* 0x000fe400078e0207 */
[----:B------:R-:W-:Y:S01]  /*0de0*/  FMUL R0, R0, UR4 ;  /* 0x0000000400007c20 */ /* 0x000fe20008400000 */
[----:B------:R-:W4:Y:S01]  /*0df0*/  LDC R5, c[0x0][0x144] ;  /* 0x00005100ff057b82 */ /* 0x000f220000000800 */
[----:B-1----:R-:W-:Y:S01]  /*0e00*/  ISETP.NE.U32.AND P0, PT, R24, RZ, PT ;  /* 0x000000ff1800720c */ /* 0x002fe20003f05070 */
[----:B------:R-:W-:-:S03]  /*0e10*/  ULDC UR4, c[0x0][0x154] ;  /* 0x0000550000047ab9 */ /* 0x000fc60000000800 */
[----:B------:R-:W1:Y:S01]  /*0e20*/  F2I.U32.TRUNC.NTZ R0, R0 ;  /* 0x0000000000007305 */ /* 0x000e62000020f000 */
[----:B------:R-:W-:Y:S02]  /*0e30*/  ISETP.NE.AND.EX P0, PT, R25, RZ, PT, P0 ;  /* 0x000000ff1900720c */ /* 0x000fe40003f05300 */
[----:B------:R-:W4:Y:S01]  /*0e40*/  LDC R13, c[0x0][0x148] ;  /* 0x00005200ff0d7b82 */ /* 0x000f220000000800 */
[--C-:B--2---:R-:W-:Y:S02]  /*0e50*/  SHF.R.U64 R14, R4, R6, R7.reuse ;  /* 0x00000006040e7219 */ /* 0x104fe40000001207 */
[----:B------:R-:W-:Y:S02]  /*0e60*/  I2FP.F32.U32 R4, R10 ;  /* 0x0000000a00047245 */ /* 0x000fe40000201000 */
[----:B------:R-:W-:-:S03]  /*0e70*/  SHF.R.U32.HI R7, RZ, R6, R7 ;  /* 0x00000006ff077219 */ /* 0x000fc60000011607 */
[----:B------:R-:W2:Y:S01]  /*0e80*/  LDC R21, c[0x0][0x8a8] ;  /* 0x00022a00ff157b82 */ /* 0x000ea20000000800 */
[-CC-:B---3--:R-:W-:Y:S01]  /*0e90*/  SHF.R.U64 R26, R14, R12.reuse, R7.reuse ;  /* 0x0000000c0e1a7219 */ /* 0x188fe20000001207 */
[----:B------:R-:W-:Y:S01]  /*0ea0*/  FMUL R4, R4, UR4 ;  /* 0x0000000404047c20 */ /* 0x000fe20008400000 */
[----:B------:R-:W-:Y:S01]  /*0eb0*/  SHF.R.U32.HI R6, RZ, R12, R7 ;  /* 0x0000000cff067219 */ /* 0x000fe20000011607 */
[----:B------:R-:W-:Y:S01]  /*0ec0*/  ULDC UR4, c[0x0][0x900] ;  /* 0x0002400000047ab9 */ /* 0x000fe20000000800 */
[----:B-1----:R-:W-:Y:S01]  /*0ed0*/  IMAD.MOV R0, RZ, RZ, -R0 ;  /* 0x000000ffff007224 */ /* 0x002fe200078e0a00 */
[----:B------:R-:W-:Y:S01]  /*0ee0*/  SHF.L.U32 R11, R11, UR4, RZ ;  /* 0x000000040b0b7c19 */ /* 0x000fe200080006ff */
[----:B------:R1:W3:Y:S01]  /*0ef0*/  F2I.U32.TRUNC.NTZ R12, R4 ;  /* 0x00000004000c7305 */ /* 0x0002e2000020f000 */
[----:B------:R-:W2:Y:S01]  /*0f00*/  LDC R20, c[0x0][0x8f0] ;  /* 0x00023c00ff147b82 */ /* 0x000ea20000000800 */
[----:B------:R-:W-:Y:S01]  /*0f10*/  SHF.R.U64 R28, R26, UR4, R6 ;  /* 0x000000041a1c7c19 */ /* 0x000fe20008001206 */
[----:B----4-:R-:W-:Y:S01]  /*0f20*/  IMAD R0, R5, R0, R8 ;  /* 0x0000000005007224 */ /* 0x010fe200078e0208 */
[----:B------:R-:W-:-:S04]  /*0f30*/  SHF.R.U32.HI R6, RZ, UR4, R6 ;  /* 0x00000004ff067c19 */ /* 0x000fc80008011606 */
[----:B------:R-:W-:Y:S01]  /*0f40*/  MOV R5, R6 ;  /* 0x0000000600057202 */ /* 0x000fe20000000f00 */
[----:B------:R-:W4:Y:S01]  /*0f50*/  LDC R23, c[0x0][0x8e0] ;  /* 0x00023800ff177b82 */ /* 0x000f220000000800 */
[----:B-1----:R-:W-:-:S07]  /*0f60*/  IMAD.MOV.U32 R4, RZ, RZ, R28 ;  /* 0x000000ffff047224 */ /* 0x002fce00078e001c */
[----:B------:R-:W1:Y:S01]  /*0f70*/  LDC R22, c[0x0][0x8b8] ;  /* 0x00022e00ff167b82 */ /* 0x000e620000000800 */
[----:B---3--:R-:W-:Y:S05]  /*0f80*/  @!P0 BRA `(.L_x_12) ;  /* 0x0000000000288947 */ /* 0x008fea0003800000 */
[----:B------:R-:W3:Y:S02]  /*0f90*/  LDC R9, c[0x0][0x8f4] ;  /* 0x00023d00ff097b82 */ /* 0x000ee40000000800 */
[----:B---3--:R-:W-:-:S05]  /*0fa0*/  IADD3 R9, P0, R28, R9, RZ ;  /* 0x000000091c097210 */ /* 0x008fca0007f1e0ff */
[----:B------:R-:W-:-:S04]  /*0fb0*/  IMAD.X R15, RZ, RZ, R6, P0 ;  /* 0x000000ffff0f7224 */ /* 0x000fc800000e0606 */
[----:B------:R-:W-:-:S04]  /*0fc0*/  IMAD.WIDE.U32 R4, R15, R24, RZ ;  /* 0x000000180f047225 */ /* 0x000fc800078e00ff */
[----:B------:R-:W-:-:S04]  /*0fd0*/  IMAD.WIDE.U32 R6, P0, R9, R25, R4 ;  /* 0x0000001909067225 */ /* 0x000fc80007800004 */
[----:B------:R-:W-:-:S04]  /*0fe0*/  IMAD.WIDE.U32 R4, R9, R24, RZ ;  /* 0x0000001809047225 */ /* 0x000fc800078e00ff */
[----:B------:R-:W-:Y:S01]  /*0ff0*/  IMAD.X R9, RZ, RZ, RZ, P0 ;  /* 0x000000ffff097224 */ /* 0x000fe200000e06ff */
[----:B------:R-:W-:Y:S01]  /*1000*/  IADD3 RZ, P0, R5, R6, RZ ;  /* 0x0000000605ff7210 */ /* 0x000fe20007f1e0ff */
[----:B------:R-:W-:-:S04]  /*1010*/  IMAD.MOV.U32 R8, RZ, RZ, R7 ;  /* 0x000000ffff087224 */ /* 0x000fc800078e0007 */
[----:B------:R-:W-:-:S08]  /*1020*/  IMAD.WIDE.U32.X R4, R15, R25, R8, P0 ;  /* 0x000000190f047225 */ /* 0x000fd000000e0408 */
.L_x_12:
[----:B------:R-:W-:Y:S01]  /*1030*/  LOP3.LUT R11, RZ, R11, RZ, 0x33, !PT ;  /* 0x0000000bff0b7212 */ /* 0x000fe200078e33ff */
[----:B------:R-:W-:Y:S01]  /*1040*/  USHF.L.U32 UR4, UR37, UR4, URZ ;  /* 0x0000000425047299 */ /* 0x000fe2000800063f */
[----:B--2---:R-:W-:Y:S01]  /*1050*/  SHF.R.U64 R4, R4, R20, R5 ;  /* 0x0000001404047219 */ /* 0x004fe20000001205 */
[----:B------:R-:W-:Y:S01]  /*1060*/  VIADD R5, R21, 0xffffffff ;  /* 0xffffffff15057836 */ /* 0x000fe20000000000 */
[----:B------:R-:W-:Y:S01]  /*1070*/  LOP3.LUT R11, R26, R11, RZ, 0xc0, !PT ;  /* 0x0000000b1a0b7212 */ /* 0x000fe200078ec0ff */
[----:B------:R-:W-:Y:S01]  /*1080*/  IMAD.MOV R12, RZ, RZ, -R12 ;  /* 0x000000ffff0c7224 */ /* 0x000fe200078e0a0c */
[----:B------:R-:W-:Y:S01]  /*1090*/  R2UR UR47, R27 ;  /* 0x000000001b2f72ca */ /* 0x000fe200000e0000 */
[----:B------:R-:W-:Y:S01]  /*10a0*/  IMAD.MOV R6, RZ, RZ, -R4 ;  /* 0x000000ffff067224 */ /* 0x000fe200078e0a04 */
[----:B------:R-:W-:Y:S01]  /*10b0*/  LOP3.LUT R5, R14, R5, RZ, 0xc0, !PT ;  /* 0x000000050e057212 */ /* 0x000fe200078ec0ff */
[----:B------:R-:W-:Y:S02]  /*10c0*/  IMAD R11, R4, UR4, R11 ;  /* 0x00000004040b7c24 */ /* 0x000fe4000f8e020b */
[----:B------:R-:W-:-:S02]  /*10d0*/  @P6 IMAD R0, R13, R12, R10 ;  /* 0x0000000c0d006224 */ /* 0x000fc400078e020a */
[----:B----4-:R-:W-:Y:S02]  /*10e0*/  IMAD R4, R6, R23, R28 ;  /* 0x0000001706047224 */ /* 0x010fe400078e021c */
[----:B-1----:R-:W-:Y:S02]  /*10f0*/  IMAD R0, R11, R22, R0 ;  /* 0x000000160b007224 */ /* 0x002fe400078e0200 */
[----:B------:R-:W-:Y:S01]  /*1100*/  IMAD R5, R4, R21, R5 ;  /* 0x0000001504057224 */ /* 0x000fe200078e0205 */
[----:B------:R-:W-:-:S04]  /*1110*/  MOV R4, 0x1 ;  /* 0x0000000100047802 */ /* 0x000fc80000000f00 */
[----:B------:R-:W-:Y:S02]  /*1120*/  SEL R23, R5, R0, !P6 ;  /* 0x0000000005177207 */ /* 0x000fe40007000000 */
[----:B------:R-:W-:Y:S02]  /*1130*/  SEL R22, R0, R5, !P6 ;  /* 0x0000000500167207 */ /* 0x000fe40007000000 */
[----:B------:R-:W-:-:S07]  /*1140*/  PRMT R0, R4, 0x7610, R0 ;  /* 0x0000761004007816 */ /* 0x000fce0000000000 */
.L_x_10:
[----:B------:R-:W-:-:S08]  /*1150*/  NOP ;  /* 0x0000000000007918 */ /* 0x000fd00000000000 */
[----:B------:R-:W1:Y:S02]  /*1160*/  USETMAXREG.TRY_ALLOC.CTAPOOL UP0, 0xe8 ;  /* 0x000000e8000079c8 */ /* 0x000e640008000600 */
[----:B-1----:R-:W-:-:S13]  /*1170*/  PLOP3.LUT P0, PT, PT, PT, UP0, 0x80, 0x0 ;  /* 0x000000000000781c */ /* 0x002fda0003f0f008 */
[----:B------:R-:W-:Y:S05]  /*1180*/  @!P0 BRA `(.L_x_10) ;  /* 0xfffffffc00f08947 */ /* 0x000fea000383ffff */
[----:B------:R-:W-:Y:S02]  /*1190*/  ULDC.64 UR4, c[0x0][0x590] ;  /* 0x0001640000047ab9 */ /* 0x000fe40000000a00 */
[----:B------:R-:W-:Y:S02]  /*11a0*/  IMAD.U32 R101, RZ, RZ, UR4 ;  /* 0x00000004ff657e24 */ /* 0x000fe4000f8e00ff */
[----:B------:R-:W-:-:S03]  /*11b0*/  IMAD.U32 R102, RZ, RZ, UR5 ;  /* 0x00000005ff667e24 */ /* 0x000fc6000f8e00ff */
[----:B------:R-:W-:-:S04]  /*11c0*/  ISETP.NE.U32.AND P1, PT, R101, RZ, PT ;  /* 0x000000ff6500720c */ /* 0x000fc80003f25070 */
[----:B------:R-:W-:-:S13]  /*11d0*/  ISETP.NE.AND.EX P0, PT, R102, RZ, PT, P1 ;  /* 0x000000ff6600720c */ /* 0x000fda0003f05310 */
[----:B------:R-:W-:Y:S05]  /*11e0*/  @P0 BRA `(.L_x_13) ;  /* 0x00000000002c0947 */ /* 0x000fea0003800000 */
[----:B------:R-:W-:Y:S02]  /*11f0*/  ULDC.64 UR4, c[0x0][0x588] ;  /* 0x0001620000047ab9 */ /* 0x000fe40000000a00 */
[----:B------:R-:W-:-:S04]  /*1200*/  ISETP.NE.U32.AND P0, PT, RZ, UR4, PT ;  /* 0x00000004ff007c0c */ /* 0x000fc8000bf05070 */
[----:B------:R-:W-:-:S13]  /*1210*/  ISETP.NE.AND.EX P0, PT, RZ, UR5, PT, P0 ;  /* 0x00000005ff007c0c */ /* 0x000fda000bf05300 */
[----:B------:R-:W-:Y:S05]  /*1220*/  @!P0 BRA `(.L_x_14) ;  /* 0x0000000000108947 */ /* 0x000fea0003800000 */
[----:B------:R-:W1:Y:S02]  /*1230*/  LDC.64 R4, c[0x0][0x588] ;  /* 0x00016200ff047b82 */ /* 0x000e640000000a00 */
[----:B-1----:R1:W5:Y:S01]  /*1240*/  LDG.E R89, desc[UR54][R4.64] ;  /* 0x0000003604597981 */ /* 0x002362000c1e1900 */
[----:B------:R-:W-:Y:S01]  /*1250*/  IMAD.MOV.U32 R88, RZ, RZ, 0x1 ;  /* 0x00000001ff587424 */ /* 0x000fe200078e00ff */
[----:B------:R-:W-:Y:S06]  /*1260*/  BRA `(.L_x_13) ;  /* 0x00000000000c7947 */ /* 0x000fec0003800000 */
.L_x_14:
[----:B------:R-:W-:Y:S01]  /*1270*/  ULDC UR4, c[0x0][0x580] ;  /* 0x0001600000047ab9 */ /* 0x000fe20000000800 */
[----:B------:R-:W-:Y:S02]  /*1280*/  IMAD.MOV.U32 R88, RZ, RZ, 0x1 ;  /* 0x00000001ff587424 */ /* 0x000fe400078e00ff */
[----:B------:R-:W-:-:S07]  /*1290*/  IMAD.U32 R89, RZ, RZ, UR4 ;  /* 0x00000004ff597e24 */ /* 0x000fce000f8e00ff */
.L_x_13:
[----:B------:R-:W-:Y:S02]  /*12a0*/  ULDC.64 UR4, c[0x0][0x5b0] ;  /* 0x00016c0000047ab9 */ /* 0x000fe40000000a00 */
[----:B------:R-:W-:-:S04]  /*12b0*/  ISETP.NE.U32.AND P0, PT, RZ, UR4, PT ;  /* 0x00000004ff007c0c */ /* 0x000fc8000bf05070 */
[----:B------:R-:W-:-:S13]  /*12c0*/  ISETP.NE.AND.EX P0, PT, RZ, UR5, PT, P0 ;  /* 0x00000005ff007c0c */ /* 0x000fda000bf05300 */
[----:B------:R-:W-:Y:S05]  /*12d0*/  @P0 BRA `(.L_x_15) ;  /* 0x0000000000240947 */ /* 0x000fea0003800000 */
[----:B------:R-:W-:Y:S02]  /*12e0*/  ULDC.64 UR4, c[0x0][0x5a8] ;  /* 0x00016a0000047ab9 */ /* 0x000fe40000000a00 */
[----:B------:R-:W-:-:S04]  /*12f0*/  ISETP.NE.U32.AND P0, PT, RZ, UR4, PT ;  /* 0x00000004ff007c0c */ /* 0x000fc8000bf05070 */
[----:B------:R-:W-:-:S13]  /*1300*/  ISETP.NE.AND.EX P0, PT, RZ, UR5, PT, P0 ;  /* 0x00000005ff007c0c */ /* 0x000fda000bf05300 */
[----:B------:R-:W-:Y:S05]  /*1310*/  @!P0 BRA `(.L_x_16) ;  /* 0x00000000000c8947 */ /* 0x000fea0003800000 */
[----:B------:R-:W2:Y:S02]  /*1320*/  LDC.64 R90, c[0x0][0x5a8] ;  /* 0x00016a00ff5a7b82 */ /* 0x000ea40000000a00 */
[----:B--2---:R2:W5:Y:S01]  /*1330*/  LDG.E R90, desc[UR54][R90.64] ;  /* 0x000000365a5a7981 */ /* 0x004562000c1e1900 */
[----:B------:R-:W-:Y:S05]  /*1340*/  BRA `(.L_x_15) ;  /* 0x0000000000087947 */ /* 0x000fea0003800000 */
.L_x_16:
[----:B------:R-:W-:Y:S02]  /*1350*/  ULDC UR4, c[0x0][0x5a0] ;  /* 0x0001680000047ab9 */ /* 0x000fe40000000800 */
[----:B------:R-:W-:-:S07]  /*1360*/  IMAD.U32 R90, RZ, RZ, UR4 ;  /* 0x00000004ff5a7e24 */ /* 0x000fce000f8e00ff */
.L_x_15:
[----:B------:R-:W-:Y:S01]  /*1370*/  LOP3.LUT P2, RZ, R0, 0xff, RZ, 0xc0, !PT ;  /* 0x000000ff00ff7812 */ /* 0x000fe2000784c0ff */
[----:B------:R-:W-:Y:S01]  /*1380*/  UMOV UR39, URZ ;  /* 0x0000003f00277c82 */ /* 0x000fe20008000000 */
[----:B------:R-:W-:-:S11]  /*1390*/  PLOP3.LUT P0, PT, PT, PT, PT, 0x80, 0x0 ;  /* 0x000000000000781c */ /* 0x000fd60003f0f070 */
[----:B------:R-:W-:Y:S05]  /*13a0*/  @!P2 BRA `(.L_x_17) ;  /* 0x0000003400b8a947 */ /* 0x000fea0003800000 */
[----:B--2---:R-:W2:Y:S01]  /*13b0*/  LDC R91, c[0x0][0x900] ;  /* 0x00024000ff5b7b82 */ /* 0x004ea20000000800 */
[C---:B------:R-:W-:Y:S01]  /*13c0*/  SHF.L.U32 R0, R3.reuse, 0x5, RZ ;  /* 0x0000000503007819 */ /* 0x040fe200000006ff */
[C---:B------:R-:W-:Y:S01]  /*13d0*/  IMAD.SHL.U32 R6, R3.reuse, 0x10, RZ ;  /* 0x0000001003067824 */ /* 0x040fe200078e00ff */
[----:B-1----:R-:W-:Y:S01]  /*13e0*/  SHF.R.U32.HI R5, RZ, 0x1, R3 ;  /* 0x00000001ff057819 */ /* 0x002fe20000011603 */
[----:B------:R-:W-:Y:S01]  /*13f0*/  ULDC UR4, c[0x0][0x28c] ;  /* 0x0000a30000047ab9 */ /* 0x000fe20000000800 */
[----:B------:R-:W-:Y:S01]  /*1400*/  LOP3.LUT R4, R0, 0xc0, RZ, 0xc0, !PT ;  /* 0x000000c000047812 */ /* 0x000fe200078ec0ff */
[----:B------:R-:W-:Y:S01]  /*1410*/  UIADD3 UR4, UR4, 0x3f, URZ ;  /* 0x0000003f04047890 */ /* 0x000fe2000fffe03f */
[C---:B------:R-:W-:Y:S01]  /*1420*/  IMAD.SHL.U32 R7, R3.reuse, 0x4, RZ ;  /* 0x0000000403077824 */ /* 0x040fe200078e00ff */
[----:B------:R-:W1:Y:S01]  /*1430*/  LDC R96, c[0x0][0x8a8] ;  /* 0x00022a00ff607b82 */ /* 0x000e620000000800 */
[----:B------:R-:W-:Y:S01]  /*1440*/  LOP3.LUT R4, R4, 0x8, R5, 0xf8, !PT ;  /* 0x0000000804047812 */ /* 0x000fe200078ef805 */
[----:B------:R-:W-:Y:S01]  /*1450*/  USHF.R.S32.HI UR5, URZ, 0x1f, UR4 ;  /* 0x0000001f3f057899 */ /* 0x000fe20008011404 */
[----:B------:R-:W-:Y:S01]  /*1460*/  LOP3.LUT R5, R6, 0xe00, RZ, 0xc0, !PT ;  /* 0x00000e0006057812 */ /* 0x000fe200078ec0ff */
[----:B------:R-:W-:Y:S01]  /*1470*/  IMAD.MOV.U32 R6, RZ, RZ, 0x1 ;  /* 0x00000001ff067424 */ /* 0x000fe200078e00ff */
[----:B------:R-:W-:Y:S01]  /*1480*/  LOP3.LUT P0, RZ, R3, 0x4, RZ, 0xc0, !PT ;  /* 0x0000000403ff7812 */ /* 0x000fe2000780c0ff */
[----:B------:R-:W-:Y:S01]  /*1490*/  ULEA.HI UR5, UR5, UR4, URZ, 0x6 ;  /* 0x0000000405057291 */ /* 0x000fe2000f8f303f */
[--C-:B------:R-:W-:Y:S01]  /*14a0*/  LOP3.LUT R5, R5, 0x20, R0.reuse, 0xf8, !PT ;  /* 0x0000002005057812 */ /* 0x100fe200078ef800 */
[----:B------:R-:W-:Y:S01]  /*14b0*/  IMAD.MOV.U32 R95, RZ, RZ, 0x10 ;  /* 0x00000010ff5f7424 */ /* 0x000fe200078e00ff */
[----:B------:R-:W-:Y:S01]  /*14c0*/  LOP3.LUT R4, R4, 0x18, R7, 0x78, !PT ;  /* 0x0000001804047812 */ /* 0x000fe200078e7807 */
[----:B------:R-:W-:Y:S01]  /*14d0*/  USHF.R.S32.HI UR43, URZ, 0x6, UR5 ;  /* 0x000000063f2b7899 */ /* 0x000fe20008011405 */
[----:B------:R-:W-:Y:S01]  /*14e0*/  LOP3.LUT R5, R5, 0x100, R0, 0xf8, !PT ;  /* 0x0000010005057812 */ /* 0x000fe200078ef800 */
[----:B------:R-:W-:Y:S01]  /*14f0*/  IMAD.MOV.U32 R0, RZ, RZ, -0x1 ;  /* 0xffffffffff007424 */ /* 0x000fe200078e00ff */
[----:B------:R-:W-:Y:S01]  /*1500*/  LOP3.LUT R3, R3, 0xff, RZ, 0xc0, !PT ;  /* 0x000000ff03037812 */ /* 0x000fe200078ec0ff */
[----:B------:R-:W-:Y:S01]  /*1510*/  UISETP.LT.AND UP0, UPT, UR43, 0x1, UPT ;  /* 0x000000012b00788c */ /* 0x000fe2000bf01270 */
[----:B------:R-:W-:Y:S01]  /*1520*/  LOP3.LUT R92, R5, R4, RZ, 0xfc, !PT ;  /* 0x00000004055c7212 */ /* 0x000fe200078efcff */
[----:B------:R-:W-:Y:S01]  /*1530*/  IMAD.MOV.U32 R93, RZ, RZ, 0x1 ;  /* 0x00000001ff5d7424 */ /* 0x000fe200078e00ff */
[-C--:B--2---:R-:W-:Y:S01]  /*1540*/  SHF.L.U32 R0, R0, R91.reuse, RZ ;  /* 0x0000005b00007219 */ /* 0x084fe200000006ff */
[----:B------:R-:W-:Y:S01]  /*1550*/  USEL UR48, UR43, 0x1, UP0 ;  /* 0x000000012b307887 */ /* 0x000fe20008000000 */
[----:B------:R-:W-:Y:S01]  /*1560*/  SHF.L.U32 R91, R6, R91, RZ ;  /* 0x0000005b065b7219 */ /* 0x000fe200000006ff */
[----:B------:R-:W-:Y:S01]  /*1570*/  ULDC.64 UR56, c[0x0][0x198] ;  /* 0x0000660000387ab9 */ /* 0x000fe20000000a00 */
[----:B------:R-:W-:Y:S01]  /*1580*/  LOP3.LUT R98, R19, 0x1, RZ, 0xfc, !PT ;  /* 0x0000000113627812 */ /* 0x000fe200078efcff */
[----:B------:R-:W-:Y:S01]  /*1590*/  UMOV UR40, URZ ;  /* 0x0000003f00287c82 */ /* 0x000fe20008000000 */
[----:B------:R-:W-:Y:S01]  /*15a0*/  LOP3.LUT R99, R18, 0x1, RZ, 0xfc, !PT ;  /* 0x0000000112637812 */ /* 0x000fe200078efcff */
[----:B-1----:R-:W-:Y:S01]  /*15b0*/  VIADD R96, R96, 0xffffffff ;  /* 0xffffffff60607836 */ /* 0x002fe20000000000 */
[----:B------:R-:W-:Y:S01]  /*15c0*/  SHF.R.U32.HI R100, RZ, 0x7, R3 ;  /* 0x00000007ff647819 */ /* 0x000fe20000011603 */
[----:B------:R-:W-:Y:S01]  /*15d0*/  UMOV UR41, URZ ;  /* 0x0000003f00297c82 */ /* 0x000fe20008000000 */
[----:B------:R-:W-:Y:S01]  /*15e0*/  IADD3 R94, R3, 0x1f, RZ ;  /* 0x0000001f035e7810 */ /* 0x000fe20007ffe0ff */
[----:B------:R-:W-:Y:S01]  /*15f0*/  UIADD3 UR48, UR43, -UR48, URZ ;  /* 0x800000302b307290 */ /* 0x000fe2000fffe03f */
[----:B------:R-:W-:Y:S01]  /*1600*/  SEL R95, R95, 0xfffffff0, !P0 ;  /* 0xfffffff05f5f7807 */ /* 0x000fe20004000000 */
[----:B------:R-:W-:Y:S01]  /*1610*/  UMOV UR42, URZ ;  /* 0x0000003f002a7c82 */ /* 0x000fe20008000000 */
[----:B------:R-:W-:Y:S01]  /*1620*/  LOP3.LUT R97, RZ, R0, RZ, 0x33, !PT ;  /* 0x00000000ff617212 */ /* 0x000fe200078e33ff */
[----:B------:R-:W-:-:S08]  /*1630*/  UMOV UR39, URZ ;  /* 0x0000003f00277c82 */ /* 0x000fd00008000000 */
.L_x_90:
[----:B-1----:R-:W1:Y:S01]  /*1640*/  SHFL.IDX PT, R0, R100, RZ, 0x1f ;  /* 0x00001fff64007589 */ /* 0x002e6200000e0000 */
[----:B------:R-:W2:Y:S01]  /*1650*/  S2UR UR49, SR_CgaCtaId ;  /* 0x00000000003179c3 */ /* 0x000ea20000008800 */
[----:B------:R-:W-:Y:S01]  /*1660*/  UMOV UR50, 0x400 ;  /* 0x0000040000327882 */ /* 0x000fe20000000000 */
[----:B-1----:R-:W-:Y:S01]  /*1670*/  R2UR UR4, R0 ;  /* 0x00000000000472ca */ /* 0x002fe200000e0000 */
[----:B--2---:R-:W-:-:S12]  /*1680*/  ULEA UR50, UR49, UR50, 0x18 ;  /* 0x0000003231327291 */ /* 0x004fd8000f8ec03f */
[----:B------:R-:W-:-:S04]  /*1690*/  ULEA.HI UR5, UR4, UR4, URZ, 0x1 ;  /* 0x0000000404057291 */ /* 0x000fc8000f8f083f */
[----:B------:R-:W-:-:S04]  /*16a0*/  ULOP3.LUT UR5, UR5, 0x7fffe, URZ, 0xc0, !UPT ;  /* 0x0007fffe05057892 */ /* 0x000fc8000f8ec03f */
[----:B------:R-:W-:-:S03]  /*16b0*/  UIADD3 UR5, UR4, -UR5, URZ ;  /* 0x8000000504057290 */ /* 0x000fc6000fffe03f */
[----:B------:R-:W-:Y:S01]  /*16c0*/  ULDC UR4, c[0x0][0x28c] ;  /* 0x0000a30000047ab9 */ /* 0x000fe20000000800 */
[----:B------:R-:W-:Y:S01]  /*16d0*/  ULEA UR5, UR5, UR50, 0xd ;  /* 0x0000003205057291 */ /* 0x000fe2000f8e683f */
[----:B------:R-:W-:-:S03]  /*16e0*/  ISETP.LT.AND P0, PT, RZ, UR4, PT ;  /* 0x00000004ff007c0c */ /* 0x000fc6000bf01270 */
[----:B------:R-:W-:-:S04]  /*16f0*/  UIADD3 UR5, UR5, 0x8400, URZ ;  /* 0x0000840005057890 */ /* 0x000fc8000fffe03f */
[----:B------:R-:W-:-:S04]  /*1700*/  USHF.R.U32.HI UR5, URZ, 0x4, UR5 ;  /* 0x000000043f057899 */ /* 0x000fc80008011605 */
[----:B------:R-:W-:-:S04]  /*1710*/  ULOP3.LUT UR5, UR5, 0x3fff, URZ, 0xc0, !UPT ;  /* 0x00003fff05057892 */ /* 0x000fc8000f8ec03f */
[----:B------:R-:W-:Y:S01]  /*1720*/  ULOP3.LUT UR44, UR5, 0x10000, URZ, 0xfc, !UPT ;  /* 0x00010000052c7892 */ /* 0x000fe2000f8efc3f */
[----:B------:R-:W-:Y:S11]  /*1730*/  @P0 BRA `(.L_x_18) ;  /* 0x0000000000400947 */ /* 0x000ff60003800000 */
[----:B------:R-:W-:Y:S01]  /*1740*/  MOV R0, 0x0 ;  /* 0x0000000000007802 */ /* 0x000fe20000000f00 */
[----:B------:R-:W-:Y:S01]  /*1750*/  ULDC.64 UR4, c[0x4][0x70] ;  /* 0x01001c0000047ab9 */ /* 0x000fe20000000a00 */
[----:B------:R-:W-:Y:S01]  /*1760*/  ULDC.64 UR6, c[0x4][0x8] ;  /* 0x0100020000067ab9 */ /* 0x000fe20000000a00 */
[----:B------:R-:W-:Y:S01]  /*1770*/  IMAD.U32 R4, RZ, RZ, UR4 ;  /* 0x00000004ff047e24 */ /* 0x000fe2000f8e00ff */
[----:B------:R1:W2:Y:S01]  /*1780*/  LDC.64 R14, c[0x4][R0] ;  /* 0x01000000000e7b82 */ /* 0x0002a20000000a00 */
[----:B------:R-:W-:Y:S01]  /*1790*/  IMAD.U32 R5, RZ, RZ, UR5 ;  /* 0x00000005ff057e24 */ /* 0x000fe2000f8e00ff */
[----:B------:R-:W-:Y:S01]  /*17a0*/  ULDC.64 UR4, c[0x4][0x78] ;  /* 0x01001e0000047ab9 */ /* 0x000fe20000000a00 */
[----:B------:R-:W-:Y:S01]  /*17b0*/  IMAD.U32 R10, RZ, RZ, UR6 ;  /* 0x00000006ff0a7e24 */ /* 0x000fe2000f8e00ff */
[----:B------:R-:W-:Y:S01]  /*17c0*/  MOV R11, UR7 ;  /* 0x00000007000b7c02 */ /* 0x000fe20008000f00 */
[----:B------:R-:W-:Y:S02]  /*17d0*/  IMAD.U32 R6, RZ, RZ, UR4 ;  /* 0x00000004ff067e24 */ /* 0x000fe4000f8e00ff */
[----:B------:R-:W-:-:S02]  /*17e0*/  IMAD.U32 R7, RZ, RZ, UR5 ;  /* 0x00000005ff077e24 */ /* 0x000fc4000f8e00ff */
[----:B------:R-:W-:Y:S02]  /*17f0*/  IMAD.MOV.U32 R8, RZ, RZ, 0x1e1 ;  /* 0x000001e1ff087424 */ /* 0x000fe400078e00ff */
[----:B------:R-:W-:Y:S02]  /*1800*/  IMAD.MOV.U32 R12, RZ, RZ, 0x1 ;  /* 0x00000001ff0c7424 */ /* 0x000fe400078e00ff */
[----:B-1----:R-:W-:-:S07]  /*1810*/  IMAD.MOV.U32 R13, RZ, RZ, RZ ;  /* 0x000000ffff0d7224 */ /* 0x002fce00078e00ff */
[----:B------:R-:W-:-:S07]  /*1820*/  LEPC R20, `(.L_x_18) ;  /* 0x000000001014794e */ /* 0x000fce0000000000 */
[----:B--2--5:R-:W-:Y:S05]  /*1830*/  CALL.ABS.NOINC R14 ;  /* 0x000000000e007343 */ /* 0x024fea0003c00000 */
.L_x_18:
[----:B------:R-:W-:-:S13]  /*1840*/  ISETP.NE.AND P0, PT, R98, 0x3, PT ;  /* 0x000000036200780c */ /* 0x000fda0003f05270 */
[----:B------:R-:W-:Y:S05]  /*1850*/  @!P0 BRA `(.L_x_19) ;  /* 0x0000000000048947 */ /* 0x000fea0003800000 */
[----:B------:R-:W-:Y:S01]  /*1860*/  BPT.TRAP 0x1 ;  /* 0x000000040000795c */ /* 0x000fe20000300000 */
.L_x_19:
[----:B------:R-:W-:Y:S02]  /*1870*/  IMAD.U32 R3, RZ, RZ, UR42 ;  /* 0x0000002aff037e24 */ /* 0x000fe4000f8e00ff */
[----:B------:R-:W-:-:S03]  /*1880*/  IMAD.U32 R0, RZ, RZ, UR41 ;  /* 0x00000029ff007e24 */ /* 0x000fc6000f8e00ff */
[----:B------:R-:W-:Y:S02]  /*1890*/  LEA R3, R3, UR50, 0x3 ;  /* 0x0000003203037c11 */ /* 0x000fe4000f8e18ff */
[----:B------:R-:W-:-:S04]  /*18a0*/  SHF.L.U32 R0, R0, 0x1f, RZ ;  /* 0x0000001f00007819 */ /* 0x000fc800000006ff */
[----:B------:R1:W2:Y:S01]  /*18b0*/  SYNCS.PHASECHK.TRANS64.TRYWAIT P1, [R3+URZ], R0 ;  /* 0x00000000030075a7 */ /* 0x0002a2000802017f */
[----:B------:R-:W-:Y:S05]  /*18c0*/  @!P0 BRA `(.L_x_20) ;  /* 0x0000000000048947 */ /* 0x000fea0003800000 */
[----:B------:R-:W-:Y:S01]  /*18d0*/  BPT.TRAP 0x1 ;  /* 0x000000040000795c */ /* 0x000fe20000300000 */
.L_x_20:
[----:B------:R-:W-:-:S05]  /*18e0*/  IMAD.U32 R4, RZ, RZ, UR48 ;  /* 0x00000030ff047e24 */ /* 0x000fca000f8e00ff */
[----:B------:R-:W-:Y:S01]  /*18f0*/  ISETP.GE.AND P2, PT, R4, 0x1, PT ;  /* 0x000000010400780c */ /* 0x000fe20003f46270 */
[----:B--2---:R-:W-:-:S12]  /*1900*/  @P1 BRA `(.L_x_21) ;  /* 0x0000000000081947 */ /* 0x004fd80003800000 */
[----:B------:R-:W2:Y:S02]  /*1910*/  SYNCS.PHASECHK.TRANS64.TRYWAIT P1, [R3+URZ], R0 ;  /* 0x00000000030075a7 */ /* 0x000ea4000802017f */
[----:B--2---:R-:W-:Y:S05]  /*1920*/  @!P1 BRA `(.L_x_22) ;  /* 0x0000005c004c9947 */ /* 0x004fea0003800000 */
.L_x_21:
[----:B------:R-:W-:Y:S05]  /*1930*/  WARPSYNC.ALL ;  /* 0x0000000000007948 */ /* 0x000fea0003800000 */
[----:B------:R-:W-:Y:S01]  /*1940*/  UIADD3 UR4, UR50, 0x20400, URZ ;  /* 0x0002040032047890 */ /* 0x000fe2000fffe03f */
[----:B------:R-:W-:Y:S01]  /*1950*/  WARPGROUP.ARRIVE ;  /* 0x00000000000079c5 */ /* 0x000fe20000000000 */
[----:B------:R-:W-:Y:S02]  /*1960*/  ULEA UR9, UR42, UR44, 0xa ;  /* 0x0000002c2a097291 */ /* 0x000fe4000f8e503f */
[----:B------:R-:W-:Y:S01]  /*1970*/  USHF.R.U32.HI UR4, URZ, 0x4, UR4 ;  /* 0x000000043f047899 */ /* 0x000fe20008011604 */
[----:B------:R-:W-:Y:S01]  /*1980*/  UMOV UR5, 0x40000040 ;  /* 0x4000004000057882 */ /* 0x000fe20000000000 */
[----:B------:R-:W-:-:S02]  /*1990*/  UMOV UR7, 0x40000040 ;  /* 0x4000004000077882 */ /* 0x000fc40000000000 */
[----:B------:R-:W-:-:S04]  /*19a0*/  ULOP3.LUT UR4, UR4, 0x3fff, URZ, 0xc0, !UPT ;  /* 0x00003fff04047892 */ /* 0x000fc8000f8ec03f */
[----:B------:R-:W-:-:S03]  /*19b0*/  ULOP3.LUT UR8, UR4, 0x10000, URZ, 0xfc, !UPT ;  /* 0x0001000004087892 */ /* 0x000fc6000f8efc3f */
[----:B------:R-:W-:Y:S01]  /*19c0*/  UMOV UR4, UR9 ;  /* 0x0000000900047c82 */ /* 0x000fe20008000000 */
[----:B------:R-:W-:-:S07]  /*19d0*/  ULEA UR10, UR42, UR8, 0xa ;  /* 0x000000082a0a7291 */ /* 0x000fce000f8e503f */
[----:B------:R-:W-:Y:S02]  /*19e0*/  UMOV UR6, UR10 ;  /* 0x0000000a00067c82 */ /* 0x000fe40008000000 */
[----:B------:R-:W-:Y:S01]  /*19f0*/  HGMMA.64x128x16.F32 R24, gdesc[UR4], RZ, !UPT, gsb0 ;  /* 0x01e00000041879f0 */ /* 0x000fe2000c0008ff */
[----:B------:R-:W-:Y:S02]  /*1a00*/  UIADD3 UR4, UR9, 0x2, URZ ;  /* 0x0000000209047890 */ /* 0x000fe4000fffe03f */
[----:B------:R-:W-:Y:S01]  /*1a10*/  UIADD3 UR6, UR10, 0x2, URZ ;  /* 0x000000020a067890 */ /* 0x000fe2000fffe03f */
[----:B------:R-:W-:Y:S01]  /*1a20*/  UMOV UR5, 0x40000040 ;  /* 0x4000004000057882 */ /* 0x000fe20000000000 */
[----:B------:R-:W-:Y:S01]  /*1a30*/  UMOV UR7, 0x40000040 ;  /* 0x4000004000077882 */ /* 0x000fe20000000000 */
[----:B------:R-:W-:Y:S02]  /*1a40*/  WARPGROUP.DEPBAR.LE gsb0, 0x0 ;  /* 0x00008000000079c5 */ /* 0x000fe40000010000 */
[----:B------:R-:W-:-:S06]  /*1a50*/  WARPGROUP.ARRIVE ;  /* 0x00000000000079c5 */ /* 0x000fcc0000000000 */
[----:B------:R-:W-:Y:S01]  /*1a60*/  HGMMA.64x128x16.F32 R24, gdesc[UR4], R24, gsb0 ;  /* 0x01e00000041879f0 */ /* 0x000fe20008000818 */
        /* <DEDUP_REMOVED lines=13> */
[----:B------:R-:W-:Y:S03]  /*1b40*/  HGMMA.64x128x16.F32 R24, gdesc[UR4], R24, gsb0 ;  /* 0x01e00000041879f0 */ /* 0x000fe60008000818 */
[----:B------:R-:W-:Y:S02]  /*1b50*/  WARPGROUP.DEPBAR.LE gsb0, 0x0 ;  /* 0x00008000000079c5 */ /* 0x000fe40000010000 */
[----:B------:R-:W-:Y:S05]  /*1b60*/  @!P2 BRA `(.L_x_23) ;  /* 0x000000040010a947 */ /* 0x000fea0003800000 */
[----:B------:R-:W-:Y:S01]  /*1b70*/  UIADD3 UR4, UR42, 0x1, URZ ;  /* 0x000000012a047890 */ /* 0x000fe2000fffe03f */
[----:B-12---:R-:W-:Y:S01]  /*1b80*/  MOV R0, UR48 ;  /* 0x0000003000007c02 */ /* 0x006fe20008000f00 */
[----:B------:R-:W-:Y:S02]  /*1b90*/  UMOV UR10, UR42 ;  /* 0x0000002a000a7c82 */ /* 0x000fe40008000000 */
[----:B------:R-:W-:-:S04]  /*1ba0*/  UISETP.NE.AND UP0, UPT, UR4, 0x6, UPT ;  /* 0x000000060400788c */ /* 0x000fc8000bf05270 */
[----:B------:R-:W-:Y:S02]  /*1bb0*/  USEL UR5, URZ, 0x1, UP0 ;  /* 0x000000013f057887 */ /* 0x000fe40008000000 */
[----:B------:R-:W-:Y:S02]  /*1bc0*/  USEL UR9, UR4, URZ, UP0 ;  /* 0x0000003f04097287 */ /* 0x000fe40008000000 */
[----:B------:R-:W-:-:S06]  /*1bd0*/  ULOP3.LUT UR5, UR41, UR5, URZ, 0x3c, !UPT ;  /* 0x0000000529057292 */ /* 0x000fcc000f8e3c3f */
[----:B------:R-:W-:-:S07]  /*1be0*/  IMAD.U32 R5, RZ, RZ, UR5 ;  /* 0x00000005ff057e24 */ /* 0x000fce000f8e00ff */
.L_x_30:
[----:B-12---:R-:W-:Y:S05]  /*1bf0*/  @!P0 BRA `(.L_x_24) ;  /* 0x0000000000048947 */ /* 0x006fea0003800000 */
[----:B------:R-:W-:Y:S01]  /*1c00*/  BPT.TRAP 0x1 ;  /* 0x000000040000795c */ /* 0x000fe20000300000 */
.L_x_24:
[----:B------:R-:W-:Y:S01]  /*1c10*/  ULEA UR4, UR9, UR50, 0x3 ;  /* 0x0000003209047291 */ /* 0x000fe2000f8e183f */
[----:B------:R-:W-:-:S08]  /*1c20*/  SHF.L.U32 R3, R5, 0x1f, RZ ;  /* 0x0000001f05037819 */ /* 0x000fd000000006ff */
[----:B------:R1:W2:Y:S01]  /*1c30*/  SYNCS.PHASECHK.TRANS64.TRYWAIT P1, [UR4], R3 ;  /* 0x00000003ff0075a7 */ /* 0x0002a20008020144 */
[----:B------:R-:W-:Y:S05]  /*1c40*/  @!P0 BRA `(.L_x_25) ;  /* 0x0000000000048947 */ /* 0x000fea0003800000 */
[----:B------:R-:W-:Y:S01]  /*1c50*/  BPT.TRAP 0x1 ;  /* 0x000000040000795c */ /* 0x000fe20000300000 */
.L_x_25:
[----:B--2---:R-:W-:Y:S05]  /*1c60*/  @P1 BRA `(.L_x_26) ;  /* 0x0000000000081947 */ /* 0x004fea0003800000 */
[----:B------:R-:W2:Y:S02]  /*1c70*/  SYNCS.PHASECHK.TRANS64.TRYWAIT P1, [UR4], R3 ;  /* 0x00000003ff0075a7 */ /* 0x000ea40008020144 */
[----:B--2---:R-:W-:Y:S05]  /*1c80*/  @!P1 BRA `(.L_x_27) ;  /* 0x0000005800889947 */ /* 0x004fea0003800000 */
.L_x_26:
[----:B------:R-:W-:Y:S01]  /*1c90*/  ULEA UR11, UR9, UR44, 0xa ;  /* 0x0000002c090b7291 */ /* 0x000fe2000f8e503f */
[----:B------:R-:W-:Y:S01]  /*1ca0*/  WARPGROUP.ARRIVE ;  /* 0x00000000000079c5 */ /* 0x000fe20000000000 */
[----:B------:R-:W-:Y:S01]  /*1cb0*/  ULEA UR12, UR9, UR8, 0xa ;  /* 0x00000008090c7291 */ /* 0x000fe2000f8e503f */
[----:B------:R-:W-:Y:S01]  /*1cc0*/  UMOV UR5, 0x40000040 ;  /* 0x4000004000057882 */ /* 0x000fe20000000000 */
[----:B------:R-:W-:-:S03]  /*1cd0*/  UMOV UR7, 0x40000040 ;  /* 0x4000004000077882 */ /* 0x000fc60000000000 */
[----:B------:R-:W-:Y:S02]  /*1ce0*/  UMOV UR4, UR11 ;  /* 0x0000000b00047c82 */ /* 0x000fe40008000000 */
[----:B------:R-:W-:Y:S02]  /*1cf0*/  UMOV UR6, UR12 ;  /* 0x0000000c00067c82 */ /* 0x000fe40008000000 */
[----:B------:R-:W-:Y:S01]  /*1d00*/  HGMMA.64x128x16.F32 R24, gdesc[UR4], R24, gsb0 ;  /* 0x01e00000041879f0 */ /* 0x000fe20008000818 */
[----:B------:R-:W-:Y:S02]  /*1d10*/  UIADD3 UR4, UR11, 0x2, URZ ;  /* 0x000000020b047890 */ /* 0x000fe4000fffe03f */
[----:B------:R-:W-:Y:S01]  /*1d20*/  UIADD3 UR6, UR12, 0x2, URZ ;  /* 0x000000020c067890 */ /* 0x000fe2000fffe03f */
[----:B------:R-:W-:Y:S01]  /*1d30*/  UMOV UR5, 0x40000040 ;  /* 0x4000004000057882 */ /* 0x000fe20000000000 */
[----:B------:R-:W-:Y:S01]  /*1d40*/  UMOV UR7, 0x40000040 ;  /* 0x4000004000077882 */ /* 0x000fe20000000000 */
[----:B------:R-:W-:-:S02]  /*1d50*/  WARPGROUP.DEPBAR.LE gsb0, 0x0 ;  /* 0x00008000000079c5 */ /* 0x000fc40000010000 */
        /* <DEDUP_REMOVED lines=18> */
[----:B------:R-:W-:Y:S01]  /*1e80*/  BPT.TRAP 0x1 ;  /* 0x000000040000795c */ /* 0x000fe20000300000 */
.L_x_28:
[----:B------:R-:W-:Y:S01]  /*1e90*/  ULEA UR4, UR10, UR50, 0x3 ;  /* 0x000000320a047291 */ /* 0x000fe2000f8e183f */
[----:B------:R-:W-:-:S03]  /*1ea0*/  ISETP.GT.U32.AND P1, PT, R19, 0x1, PT ;  /* 0x000000011300780c */ /* 0x000fc60003f24070 */
[----:B------:R-:W-:-:S04]  /*1eb0*/  UIADD3 UR4, UR4, 0x30, URZ ;  /* 0x0000003004047890 */ /* 0x000fc8000fffe03f */
[----:B------:R-:W-:-:S09]  /*1ec0*/  UPRMT UR4, URZ, 0x654, UR4 ;  /* 0x000006543f047896 */ /* 0x000fd20008000004 */
[----:B------:R-:W-:Y:S01]  /*1ed0*/  SYNCS.ARRIVE.TRANS64.RED.A1T0 RZ, [UR4], RZ ;  /* 0x000000ffffff79a7 */ /* 0x000fe20008100404 */
[----:B------:R-:W-:Y:S05]  /*1ee0*/  @P1 BRA `(.L_x_29) ;  /* 0x0000000000041947 */ /* 0x000fea0003800000 */
[----:B------:R-:W-:Y:S01]  /*1ef0*/  BPT.TRAP 0x1 ;  /* 0x000000040000795c */ /* 0x000fe20000300000 */
.L_x_29:
[----:B------:R-:W-:Y:S01]  /*1f00*/  UIADD3 UR9, UR9, 0x1, URZ ;  /* 0x0000000109097890 */ /* 0x000fe2000fffe03f */
[C---:B------:R-:W-:Y:S01]  /*1f10*/  ISETP.GT.AND P1, PT, R0.reuse, 0x1, PT ;  /* 0x000000010000780c */ /* 0x040fe20003f24270 */
[----:B------:R-:W-:Y:S01]  /*1f20*/  UIADD3 UR10, UR10, 0x1, URZ ;  /* 0x000000010a0a7890 */ /* 0x000fe2000fffe03f */
[----:B------:R-:W-:Y:S01]  /*1f30*/  VIADD R0, R0, 0xffffffff ;  /* 0xffffffff00007836 */ /* 0x000fe20000000000 */
[----:B------:R-:W-:Y:S02]  /*1f40*/  UISETP.NE.AND UP0, UPT, UR9, 0x6, UPT ;  /* 0x000000060900788c */ /* 0x000fe4000bf05270 */
[----:B------:R-:W-:Y:S02]  /*1f50*/  UISETP.NE.AND UP1, UPT, UR10, 0x6, UPT ;  /* 0x000000060a00788c */ /* 0x000fe4000bf25270 */
[----:B------:R-:W-:Y:S02]  /*1f60*/  USEL UR4, URZ, 0x1, UP0 ;  /* 0x000000013f047887 */ /* 0x000fe40008000000 */
[----:B------:R-:W-:-:S02]  /*1f70*/  USEL UR9, UR9, URZ, UP0 ;  /* 0x0000003f09097287 */ /* 0x000fc40008000000 */
[----:B------:R-:W-:Y:S02]  /*1f80*/  USEL UR10, UR10, URZ, UP1 ;  /* 0x0000003f0a0a7287 */ /* 0x000fe40008800000 */
[----:B------:R-:W-:Y:S01]  /*1f90*/  LOP3.LUT R5, R5, UR4, RZ, 0x3c, !PT ;  /* 0x0000000405057c12 */ /* 0x000fe2000f8e3cff */
[----:B------:R-:W-:Y:S09]  /*1fa0*/  @P1 BRA `(.L_x_30) ;  /* 0xfffffffc00101947 */ /* 0x000ff2000383ffff */
.L_x_23:
[----:B-12---:R-:W1:Y:S02]  /*1fb0*/  LDC R0, c[0x0][0x28c] ;  /* 0x0000a300ff007b82 */ /* 0x006e640000000800 */
[----:B-1----:R-:W-:-:S13]  /*1fc0*/  ISETP.GE.AND P1, PT, R0, 0x1, PT ;  /* 0x000000010000780c */ /* 0x002fda0003f26270 */
[----:B------:R-:W-:Y:S05]  /*1fd0*/  @!P1 BRA `(.L_x_31) ;  /* 0x0000000000349947 */ /* 0x000fea0003800000 */
[----:B------:R-:W-:Y:S05]  /*1fe0*/  @!P0 BRA `(.L_x_32) ;  /* 0x0000000000048947 */ /* 0x000fea0003800000 */
[----:B------:R-:W-:Y:S01]  /*1ff0*/  BPT.TRAP 0x1 ;  /* 0x000000040000795c */ /* 0x000fe20000300000 */
.L_x_32:
[----:B------:R-:W-:Y:S01]  /*2000*/  UIADD3 UR6, UR48, UR42, URZ ;  /* 0x0000002a30067290 */ /* 0x000fe2000fffe03f */
[----:B------:R-:W-:-:S03]  /*2010*/  ISETP.GT.U32.AND P0, PT, R19, 0x1, PT ;  /* 0x000000011300780c */ /* 0x000fc60003f04070 */
[----:B------:R-:W-:-:S04]  /*2020*/  UIMAD.WIDE.U32 UR4, UR6, -0x55555555, URZ ;  /* 0xaaaaaaab060478a5 */ /* 0x000fc8000f8e003f */
[----:B------:R-:W-:-:S04]  /*2030*/  USHF.R.U32.HI UR4, URZ, 0x2, UR5 ;  /* 0x000000023f047899 */ /* 0x000fc80008011605 */
[----:B------:R-:W-:-:S04]  /*2040*/  UIMAD UR6, UR4, -0x6, UR6 ;  /* 0xfffffffa040678a4 */ /* 0x000fc8000f8e0206 */
[----:B------:R-:W-:-:S04]  /*2050*/  ULEA UR6, UR6, UR50, 0x3 ;  /* 0x0000003206067291 */ /* 0x000fc8000f8e183f */
[----:B------:R-:W-:-:S04]  /*2060*/  UIADD3 UR6, UR6, 0x30, URZ ;  /* 0x0000003006067890 */ /* 0x000fc8000fffe03f */
[----:B------:R-:W-:-:S09]  /*2070*/  UPRMT UR6, URZ, 0x654, UR6 ;  /* 0x000006543f067896 */ /* 0x000fd20008000006 */
[----:B------:R-:W-:Y:S01]  /*2080*/  SYNCS.ARRIVE.TRANS64.RED.A1T0 RZ, [UR6], RZ ;  /* 0x000000ffffff79a7 */ /* 0x000fe20008100406 */
[----:B------:R-:W-:Y:S05]  /*2090*/  @P0 BRA `(.L_x_31) ;  /* 0x0000000000040947 */ /* 0x000fea0003800000 */
[----:B------:R-:W-:Y:S01]  /*20a0*/  BPT.TRAP 0x1 ;  /* 0x000000040000795c */ /* 0x000fe20000300000 */
.L_x_31:
[----:B------:R-:W-:Y:S01]  /*20b0*/  UIADD3 UR6, UR50, 0x200, URZ ;  /* 0x0000020032067890 */ /* 0x000fe2000fffe03f */
[----:B------:R-:W-:Y:S01]  /*20c0*/  R2UR UR46, R22 ;  /* 0x00000000162e72ca */ /* 0x000fe200000e0000 */
[----:B------:R-:W-:Y:S01]  /*20d0*/  UIADD3 UR42, UR43, UR42, URZ ;  /* 0x0000002a2b2a7290 */ /* 0x000fe2000fffe03f */
[----:B------:R-:W-:Y:S01]  /*20e0*/  R2UR UR45, R23 ;  /* 0x00000000172d72ca */ /* 0x000fe200000e0000 */
[----:B------:R-:W-:Y:S02]  /*20f0*/  UISETP.GE.U32.AND UP1, UPT, UR43, 0x6, UPT ;  /* 0x000000062b00788c */ /* 0x000fe4000bf26070 */
[----:B------:R-:W-:Y:S02]  /*2100*/  ULOP3.LUT UP2, URZ, UR6, 0x1bf, URZ, 0xc0, !UPT ;  /* 0x000001bf063f7892 */ /* 0x000fe4000f84c03f */
[----:B------:R-:W-:-:S04]  /*2110*/  UISETP.GT.U32.AND UP0, UPT, UR42, 0x5, UPT ;  /* 0x000000052a00788c */ /* 0x000fc8000bf04070 */
[----:B------:R-:W-:Y:S01]  /*2120*/  UISETP.LT.U32.AND UP0, UPT, UR43, 0x6, UP0 ;  /* 0x000000062b00788c */ /* 0x000fe20008701070 */
[----:B------:R-:W-:Y:S01]  /*2130*/  PLOP3.LUT P0, PT, PT, PT, UP2, 0x80, 0x0 ;  /* 0x000000000000781c */ /* 0x000fe20003f0f028 */
[----:B------:R-:W-:Y:S02]  /*2140*/  USHF.L.U32 UR46, UR46, 0x7, URZ ;  /* 0x000000072e2e7899 */ /* 0x000fe4000800063f */
[----:B------:R-:W-:Y:S02]  /*2150*/  @UP1 UIMAD.WIDE.U32 UR4, UR42, -0x55555555, URZ ;  /* 0xaaaaaaab2a0418a5 */ /* 0x000fe4000f8e003f */
[----:B------:R-:W-:Y:S02]  /*2160*/  USEL UR6, URZ, 0x1, !UP0 ;  /* 0x000000013f067887 */ /* 0x000fe4000c000000 */
[----:B------:R-:W-:Y:S02]  /*2170*/  @UP1 USHF.R.U32.HI UR4, URZ, 0x2, UR5 ;  /* 0x000000023f041899 */ /* 0x000fe40008011605 */
[----:B------:R-:W-:-:S02]  /*2180*/  ULOP3.LUT UR41, UR41, UR6, URZ, 0x3c, !UPT ;  /* 0x0000000629297292 */ /* 0x000fc4000f8e3c3f */
[----:B------:R-:W-:Y:S02]  /*2190*/  USHF.L.U32 UR45, UR45, 0x7, URZ ;  /* 0x000000072d2d7899 */ /* 0x000fe4000800063f */
[----:B------:R-:W-:Y:S01]  /*21a0*/  @UP1 ULOP3.LUT UR41, UR41, 0x1, UR4, 0x78, !UPT ;  /* 0x0000000129291892 */ /* 0x000fe2000f8e7804 */
[----:B------:R-:W-:Y:S11]  /*21b0*/  @!P0 BRA `(.L_x_33) ;  /* 0x00000000007c8947 */ /* 0x000ff60003800000 */
[----:B------:R-:W-:Y:S01]  /*21c0*/  MOV R22, 0x0 ;  /* 0x0000000000167802 */ /* 0x000fe20000000f00 */
[----:B------:R-:W-:Y:S01]  /*21d0*/  ULDC.64 UR4, c[0x4][0x80] ;  /* 0x0100200000047ab9 */ /* 0x000fe20000000a00 */
[----:B------:R-:W-:Y:S01]  /*21e0*/  ULDC.64 UR6, c[0x4][0x10] ;  /* 0x0100040000067ab9 */ /* 0x000fe20000000a00 */
[----:B------:R-:W-:Y:S01]  /*21f0*/  IMAD.U32 R4, RZ, RZ, UR4 ;  /* 0x00000004ff047e24 */ /* 0x000fe2000f8e00ff */
[----:B------:R1:W2:Y:S01]  /*2200*/  LDC.64 R14, c[0x4][R22] ;  /* 0x01000000160e7b82 */ /* 0x0002a20000000a00 */
[----:B------:R-:W-:Y:S01]  /*2210*/  IMAD.U32 R5, RZ, RZ, UR5 ;  /* 0x00000005ff057e24 */ /* 0x000fe2000f8e00ff */
[----:B------:R-:W-:Y:S01]  /*2220*/  ULDC.64 UR4, c[0x4][0x88] ;  /* 0x0100220000047ab9 */ /* 0x000fe20000000a00 */
[----:B------:R-:W-:Y:S01]  /*2230*/  MOV R10, UR6 ;  /* 0x00000006000a7c02 */ /* 0x000fe20008000f00 */
[----:B------:R-:W-:Y:S02]  /*2240*/  IMAD.U32 R6, RZ, RZ, UR4 ;  /* 0x00000004ff067e24 */ /* 0x000fe4000f8e00ff */
[----:B------:R-:W-:-:S02]  /*2250*/  IMAD.U32 R7, RZ, RZ, UR5 ;  /* 0x00000005ff077e24 */ /* 0x000fc4000f8e00ff */
[----:B------:R-:W-:Y:S02]  /*2260*/  IMAD.U32 R11, RZ, RZ, UR7 ;  /* 0x00000007ff0b7e24 */ /* 0x000fe4000f8e00ff */
[----:B------:R-:W-:Y:S02]  /*2270*/  IMAD.MOV.U32 R8, RZ, RZ, 0x70 ;  /* 0x00000070ff087424 */ /* 0x000fe400078e00ff */
[----:B------:R-:W-:Y:S02]  /*2280*/  IMAD.MOV.U32 R12, RZ, RZ, 0x1 ;  /* 0x00000001ff0c7424 */ /* 0x000fe400078e00ff */
[----:B-1----:R-:W-:-:S07]  /*2290*/  IMAD.MOV.U32 R13, RZ, RZ, RZ ;  /* 0x000000ffff0d7224 */ /* 0x002fce00078e00ff */
[----:B------:R-:W-:-:S07]  /*22a0*/  LEPC R20, `(.L_x_34) ;  /* 0x000000001014794e */ /* 0x000fce0000000000 */
[----:B--2--5:R-:W-:Y:S05]  /*22b0*/  CALL.ABS.NOINC R14 ;  /* 0x000000000e007343 */ /* 0x024fea0003c00000 */
.L_x_34:
[----:B------:R-:W1:Y:S01]  /*22c0*/  LDC.64 R22, c[0x4][R22] ;  /* 0x0100000016167b82 */ /* 0x000e620000000a00 */
[----:B------:R-:W-:Y:S01]  /*22d0*/  ULDC.64 UR4, c[0x4][0x80] ;  /* 0x0100200000047ab9 */ /* 0x000fe20000000a00 */
[----:B------:R-:W-:Y:S01]  /*22e0*/  ULDC.64 UR6, c[0x4][0x10] ;  /* 0x0100040000067ab9 */ /* 0x000fe20000000a00 */
[----:B------:R-:W-:Y:S01]  /*22f0*/  IMAD.U32 R4, RZ, RZ, UR4 ;  /* 0x00000004ff047e24 */ /* 0x000fe2000f8e00ff */
[----:B------:R-:W-:Y:S01]  /*2300*/  MOV R13, RZ ;  /* 0x000000ff000d7202 */ /* 0x000fe20000000f00 */
[----:B------:R-:W-:Y:S01]  /*2310*/  IMAD.U32 R5, RZ, RZ, UR5 ;  /* 0x00000005ff057e24 */ /* 0x000fe2000f8e00ff */
[----:B------:R-:W-:Y:S01]  /*2320*/  ULDC.64 UR4, c[0x4][0x88] ;  /* 0x0100220000047ab9 */ /* 0x000fe20000000a00 */
[----:B------:R-:W-:Y:S01]  /*2330*/  IMAD.U32 R10, RZ, RZ, UR6 ;  /* 0x00000006ff0a7e24 */ /* 0x000fe2000f8e00ff */
[----:B------:R-:W-:Y:S01]  /*2340*/  MOV R6, UR4 ;  /* 0x0000000400067c02 */ /* 0x000fe20008000f00 */
[----:B------:R-:W-:Y:S02]  /*2350*/  IMAD.U32 R7, RZ, RZ, UR5 ;  /* 0x00000005ff077e24 */ /* 0x000fe4000f8e00ff */
[----:B------:R-:W-:-:S02]  /*2360*/  IMAD.U32 R11, RZ, RZ, UR7 ;  /* 0x00000007ff0b7e24 */ /* 0x000fc4000f8e00ff */
[----:B------:R-:W-:Y:S02]  /*2370*/  IMAD.MOV.U32 R8, RZ, RZ, 0x70 ;  /* 0x00000070ff087424 */ /* 0x000fe400078e00ff */
[----:B------:R-:W-:-:S07]  /*2380*/  IMAD.MOV.U32 R12, RZ, RZ, 0x1 ;  /* 0x00000001ff0c7424 */ /* 0x000fce00078e00ff */
[----:B------:R-:W-:-:S07]  /*2390*/  LEPC R20, `(.L_x_33) ;  /* 0x000000001014794e */ /* 0x000fce0000000000 */
[----:B-1----:R-:W-:Y:S05]  /*23a0*/  CALL.ABS.NOINC R22 ;  /* 0x0000000016007343 */ /* 0x002fea0003c00000 */
.L_x_33:
[----:B------:R-:W-:Y:S02]  /*23b0*/  ULDC.64 UR4, c[0x0][0x590] ;  /* 0x0001640000047ab9 */ /* 0x000fe40000000a00 */
[----:B------:R-:W-:Y:S02]  /*23c0*/  IMAD.U32 R101, RZ, RZ, UR4 ;  /* 0x00000004ff657e24 */ /* 0x000fe4000f8e00ff */
[----:B------:R-:W-:-:S03]  /*23d0*/  IMAD.U32 R102, RZ, RZ, UR5 ;  /* 0x00000005ff667e24 */ /* 0x000fc6000f8e00ff */
[----:B------:R-:W-:-:S04]  /*23e0*/  ISETP.NE.U32.AND P0, PT, R101, RZ, PT ;  /* 0x000000ff6500720c */ /* 0x000fc80003f05070 */
[----:B------:R-:W-:-:S13]  /*23f0*/  ISETP.NE.AND.EX P0, PT, R102, RZ, PT, P0 ;  /* 0x000000ff6600720c */ /* 0x000fda0003f05300 */
[----:B------:R-:W-:Y:S05]  /*2400*/  @!P0 BRA `(.L_x_35) ;  /* 0x0000000000348947 */ /* 0x000fea0003800000 */
[----:B------:R-:W-:Y:S02]  /*2410*/  ULDC.64 UR4, c[0x0][0x588] ;  /* 0x0001620000047ab9 */ /* 0x000fe40000000a00 */
[----:B------:R-:W-:-:S04]  /*2420*/  ISETP.NE.U32.AND P1, PT, RZ, UR4, PT ;  /* 0x00000004ff007c0c */ /* 0x000fc8000bf25070 */
[----:B------:R-:W-:-:S13]  /*2430*/  ISETP.NE.AND.EX P1, PT, RZ, UR5, PT, P1 ;  /* 0x00000005ff007c0c */ /* 0x000fda000bf25310 */
[----:B------:R-:W-:Y:S05]  /*2440*/  @!P1 BRA `(.L_x_36) ;  /* 0x0000000000189947 */ /* 0x000fea0003800000 */
[----:B------:R-:W1:Y:S01]  /*2450*/  LDC.64 R4, c[0x0][0x588] ;  /* 0x00016200ff047b82 */ /* 0x000e620000000a00 */
[----:B------:R-:W-:-:S04]  /*2460*/  IMAD R3, R101, UR47, RZ ;  /* 0x0000002f65037c24 */ /* 0x000fc8000f8e02ff */
[----:B-1----:R-:W-:-:S05]  /*2470*/  IMAD.WIDE R4, R3, 0x4, R4 ;  /* 0x0000000403047825 */ /* 0x002fca00078e0204 */
[----:B-----5:R1:W5:Y:S01]  /*2480*/  LDG.E R89, desc[UR54][R4.64] ;  /* 0x0000003604597981 */ /* 0x020362000c1e1900 */
[----:B------:R-:W-:Y:S01]  /*2490*/  IMAD.MOV.U32 R88, RZ, RZ, 0x1 ;  /* 0x00000001ff587424 */ /* 0x000fe200078e00ff */
[----:B------:R-:W-:Y:S06]  /*24a0*/  BRA `(.L_x_35) ;  /* 0x00000000000c7947 */ /* 0x000fec0003800000 */
.L_x_36:
[----:B------:R-:W-:Y:S01]  /*24b0*/  ULDC UR4, c[0x0][0x580] ;  /* 0x0001600000047ab9 */ /* 0x000fe20000000800 */
[----:B------:R-:W-:Y:S02]  /*24c0*/  IMAD.MOV.U32 R88, RZ, RZ, 0x1 ;  /* 0x00000001ff587424 */ /* 0x000fe400078e00ff */
[----:B-----5:R-:W-:-:S07]  /*24d0*/  IMAD.U32 R89, RZ, RZ, UR4 ;  /* 0x00000004ff597e24 */ /* 0x020fce000f8e00ff */
.L_x_35:
[----:B------:R-:W2:Y:S02]  /*24e0*/  LDC.64 R6, c[0x0][0x5b0] ;  /* 0x00016c00ff067b82 */ /* 0x000ea40000000a00 */
[----:B--2---:R-:W-:-:S04]  /*24f0*/  ISETP.NE.U32.AND P1, PT, R6, RZ, PT ;  /* 0x000000ff0600720c */ /* 0x004fc80003f25070 */
[----:B------:R-:W-:-:S13]  /*2500*/  ISETP.NE.AND.EX P1, PT, R7, RZ, PT, P1 ;  /* 0x000000ff0700720c */ /* 0x000fda0003f25310 */
[----:B------:R-:W-:Y:S05]  /*2510*/  @!P1 BRA `(.L_x_37) ;  /* 0x00000000002c9947 */ /* 0x000fea0003800000 */
[----:B------:R-:W-:Y:S02]  /*2520*/  ULDC.64 UR4, c[0x0][0x5a8] ;  /* 0x00016a0000047ab9 */ /* 0x000fe40000000a00 */
[----:B------:R-:W-:-:S04]  /*2530*/  ISETP.NE.U32.AND P1, PT, RZ, UR4, PT ;  /* 0x00000004ff007c0c */ /* 0x000fc8000bf25070 */
[----:B------:R-:W-:-:S13]  /*2540*/  ISETP.NE.AND.EX P1, PT, RZ, UR5, PT, P1 ;  /* 0x00000005ff007c0c */ /* 0x000fda000bf25310 */
[----:B------:R-:W-:Y:S05]  /*2550*/  @!P1 BRA `(.L_x_38) ;  /* 0x0000000000149947 */ /* 0x000fea0003800000 */
[----:B-1----:R-:W1:Y:S01]  /*2560*/  LDC.64 R4, c[0x0][0x5a8] ;  /* 0x00016a00ff047b82 */ /* 0x002e620000000a00 */
[----:B------:R-:W-:-:S04]  /*2570*/  IMAD R3, R6, UR47, RZ ;  /* 0x0000002f06037c24 */ /* 0x000fc8000f8e02ff */
[----:B-1----:R-:W-:-:S05]  /*2580*/  IMAD.WIDE R4, R3, 0x4, R4 ;  /* 0x0000000403047825 */ /* 0x002fca00078e0204 */
[----:B-----5:R2:W5:Y:S01]  /*2590*/  LDG.E R90, desc[UR54][R4.64] ;  /* 0x00000036045a7981 */ /* 0x020562000c1e1900 */
[----:B------:R-:W-:Y:S05]  /*25a0*/  BRA `(.L_x_37) ;  /* 0x0000000000087947 */ /* 0x000fea0003800000 */
.L_x_38:
[----:B------:R-:W-:Y:S02]  /*25b0*/  ULDC UR4, c[0x0][0x5a0] ;  /* 0x0001680000047ab9 */ /* 0x000fe40000000800 */
[----:B-----5:R-:W-:-:S07]  /*25c0*/  MOV R90, UR4 ;  /* 0x00000004005a7c02 */ /* 0x020fce0008000f00 */
.L_x_37:
[----:B------:R-:W-:Y:S01]  /*25d0*/  ULDC.64 UR4, c[0x0][0x588] ;  /* 0x0001620000047ab9 */ /* 0x000fe20000000a00 */
[----:B------:R-:W-:Y:S01]  /*25e0*/  ISETP.NE.U32.AND P1, PT, R101, RZ, PT ;  /* 0x000000ff6500720c */ /* 0x000fe20003f25070 */
[----:B------:R-:W-:Y:S02]  /*25f0*/  UISETP.NE.U32.AND UP0, UPT, UR4, URZ, UPT ;  /* 0x0000003f0400728c */ /* 0x000fe4000bf05070 */
[----:B------:R-:W-:Y:S01]  /*2600*/  ISETP.NE.U32.AND P3, PT, RZ, UR4, PT ;  /* 0x00000004ff007c0c */ /* 0x000fe2000bf65070 */
[----:B------:R-:W-:Y:S01]  /*2610*/  IMAD.MOV.U32 R0, RZ, RZ, 0x1 ;  /* 0x00000001ff007424 */ /* 0x000fe200078e00ff */
[----:B------:R-:W-:Y:S01]  /*2620*/  ISETP.NE.AND.EX P4, PT, R102, RZ, PT, P1 ;  /* 0x000000ff6600720c */ /* 0x000fe20003f85310 */
[----:B------:R-:W-:Y:S02]  /*2630*/  UISETP.NE.AND.EX UP0, UPT, UR5, URZ, UPT, UP0 ;  /* 0x0000003f0500728c */ /* 0x000fe4000bf05300 */
[----:B------:R-:W-:-:S04]  /*2640*/  ISETP.NE.AND.EX P3, PT, RZ, UR5, PT, P3 ;  /* 0x00000005ff007c0c */ /* 0x000fc8000bf65330 */
[----:B------:R-:W-:-:S04]  /*2650*/  PLOP3.LUT P2, PT, PT, PT, UP0, 0x80, 0x0 ;  /* 0x000000000000781c */ /* 0x000fc80003f4f008 */
[----:B------:R-:W-:-:S05]  /*2660*/  PLOP3.LUT P2, PT, P2, PT, PT, 0x8, 0x0 ;  /* 0x000000000000781c */ /* 0x000fca000174e170 */
[----:B------:R-:W-:Y:S08]  /*2670*/  @P3 BRA P4, `(.L_x_39) ;  /* 0x0000000000283947 */ /* 0x000ff00002000000 */
[----:B------:R-:W-:Y:S04]  /*2680*/  BSSY B0, `(.L_x_40) ;  /* 0x0000008000007945 */ /* 0x000fe80003800000 */
[----:B------:R-:W-:Y:S05]  /*2690*/  @!P0 BRA `(.L_x_41) ;  /* 0x0000000000148947 */ /* 0x000fea0003800000 */
[----:B------:R-:W-:Y:S02]  /*26a0*/  LOP3.LUT P4, RZ, R88, 0xff, RZ, 0xc0, !PT ;  /* 0x000000ff58ff7812 */ /* 0x000fe4000788c0ff */
[----:B------:R-:W-:-:S11]  /*26b0*/  PLOP3.LUT P3, PT, P2, PT, PT, 0x80, 0x0 ;  /* 0x000000000000781c */ /* 0x000fd6000176f070 */
[----:B------:R-:W-:Y:S05]  /*26c0*/  @!P4 BRA `(.L_x_42) ;  /* 0x00000000000cc947 */ /* 0x000fea0003800000 */
[----:B-----5:R-:W-:Y:S01]  /*26d0*/  FSETP.EQ.AND P3, PT, R89, RZ, PT ;  /* 0x000000ff5900720b */ /* 0x020fe20003f62000 */
[----:B------:R-:W-:-:S12]  /*26e0*/  BRA `(.L_x_42) ;  /* 0x0000000000047947 */ /* 0x000fd80003800000 */
.L_x_41:
[----:B-----5:R-:W-:-:S13]  /*26f0*/  FSETP.EQ.AND P3, PT, R89, RZ, PT ;  /* 0x000000ff5900720b */ /* 0x020fda0003f62000 */
.L_x_42:
[----:B------:R-:W-:Y:S05]  /*2700*/  BSYNC B0 ;  /* 0x0000000000007941 */ /* 0x000fea0003800000 */
.L_x_40:
[----:B------:R-:W-:-:S07]  /*2710*/  SEL R0, RZ, 0x1, P3 ;  /* 0x00000001ff007807 */ /* 0x000fce0001800000 */
.L_x_39:
[----:B------:R-:W-:Y:S04]  /*2720*/  BSSY B0, `(.L_x_43) ;  /* 0x0000007000007945 */ /* 0x000fe80003800000 */
[----:B------:R-:W-:Y:S05]  /*2730*/  @!P0 BRA `(.L_x_44) ;  /* 0x0000000000108947 */ /* 0x000fea0003800000 */
[----:B------:R-:W-:-:S13]  /*2740*/  LOP3.LUT P0, RZ, R88, 0xff, RZ, 0xc0, !PT ;  /* 0x000000ff58ff7812 */ /* 0x000fda000780c0ff */
[----:B------:R-:W-:Y:S05]  /*2750*/  @!P0 BRA `(.L_x_45) ;  /* 0x00000000000c8947 */ /* 0x000fea0003800000 */
[----:B-----5:R-:W-:Y:S01]  /*2760*/  FSETP.EQ.AND P2, PT, R89, RZ, PT ;  /* 0x000000ff5900720b */ /* 0x020fe20003f42000 */
[----:B------:R-:W-:-:S12]  /*2770*/  BRA `(.L_x_45) ;  /* 0x0000000000047947 */ /* 0x000fd80003800000 */
.L_x_44:
[----:B-----5:R-:W-:-:S13]  /*2780*/  FSETP.EQ.AND P2, PT, R89, RZ, PT ;  /* 0x000000ff5900720b */ /* 0x020fda0003f42000 */
.L_x_45:
[----:B------:R-:W-:Y:S05]  /*2790*/  BSYNC B0 ;  /* 0x0000000000007941 */ /* 0x000fea0003800000 */
.L_x_43:
[----:B------:R-:W-:Y:S01]  /*27a0*/  PRMT R3, R0, 0x9910, RZ ;  /* 0x0000991000037816 */ /* 0x000fe200000000ff */
[----:B------:R-:W-:Y:S01]  /*27b0*/  BSSY B0, `(.L_x_46) ;  /* 0x000001c000007945 */ /* 0x000fe20003800000 */
[----:B------:R-:W-:Y:S01]  /*27c0*/  LOP3.LUT R93, R93, 0x1, RZ, 0x3c, !PT ;  /* 0x000000015d5d7812 */ /* 0x000fe200078e3cff */
[----:B------:R-:W-:Y:S01]  /*27d0*/  IMAD.MOV.U32 R0, RZ, RZ, RZ ;  /* 0x000000ffff007224 */ /* 0x000fe200078e00ff */
[----:B------:R-:W-:Y:S02]  /*27e0*/  ISETP.NE.AND P0, PT, R3, RZ, PT ;  /* 0x000000ff0300720c */ /* 0x000fe40003f05270 */
[----:B------:R-:W-:Y:S02]  /*27f0*/  CS2R R6, SRZ ;  /* 0x0000000000067805 */ /* 0x000fe4000001ff00 */
[----:B-12---:R-:W-:Y:S02]  /*2800*/  CS2R R4, SRZ ;  /* 0x0000000000047805 */ /* 0x006fe4000001ff00 */
[----:B------:R-:W-:-:S02]  /*2810*/  CS2R R10, SRZ ;  /* 0x00000000000a7805 */ /* 0x000fc4000001ff00 */
[----:B------:R-:W-:-:S05]  /*2820*/  CS2R R8, SRZ ;  /* 0x0000000000087805 */ /* 0x000fca000001ff00 */
[----:B------:R-:W-:Y:S05]  /*2830*/  @!P0 BRA `(.L_x_47) ;  /* 0x00000000004c8947 */ /* 0x000fea0003800000 */
[----:B------:R-:W-:-:S13]  /*2840*/  ISETP.NE.AND P3, PT, R99, 0x3, PT ;  /* 0x000000036300780c */ /* 0x000fda0003f65270 */
[----:B------:R-:W-:Y:S05]  /*2850*/  @!P3 BRA `(.L_x_48) ;  /* 0x000000000004b947 */ /* 0x000fea0003800000 */
[----:B------:R-:W-:Y:S01]  /*2860*/  BPT.TRAP 0x1 ;  /* 0x000000040000795c */ /* 0x000fe20000300000 */
.L_x_48:
[----:B------:R-:W-:Y:S01]  /*2870*/  SHF.L.U32 R0, R93, 0x1f, RZ ;  /* 0x0000001f5d007819 */ /* 0x000fe200000006ff */
[----:B------:R-:W-:Y:S01]  /*2880*/  BSSY B1, `(.L_x_49) ;  /* 0x0000005000017945 */ /* 0x000fe20003800000 */
[----:B------:R-:W-:Y:S01]  /*2890*/  @!P2 LEA R12, R92, UR50, 0x1 ;  /* 0x000000325c0cac11 */ /* 0x000fe2000f8e08ff */
[----:B------:R-:W-:Y:S01]  /*28a0*/  IMAD.MOV.U32 R11, RZ, RZ, RZ ;  /* 0x000000ffff0b7224 */ /* 0x000fe200078e00ff */
[----:B------:R-:W1:Y:S02]  /*28b0*/  SYNCS.PHASECHK.TRANS64.TRYWAIT P3, [UR50+0x60], R0 ;  /* 0x00006000ff0075a7 */ /* 0x000e640008060172 */
[----:B-1----:R-:W-:Y:S05]  /*28c0*/  @!P3 BRA `(.L_x_50) ;  /* 0x0000004c0090b947 */ /* 0x002fea0003800000 */
.L_x_166:
[----:B------:R-:W-:Y:S05]  /*28d0*/  BSYNC B1 ;  /* 0x0000000000017941 */ /* 0x000fea0003800000 */
.L_x_49:
[----:B------:R-:W-:Y:S01]  /*28e0*/  IMAD.MOV.U32 R10, RZ, RZ, RZ ;  /* 0x000000ffff0a7224 */ /* 0x000fe200078e00ff */
[----:B------:R-:W-:Y:S01]  /*28f0*/  CS2R R8, SRZ ;  /* 0x0000000000087805 */ /* 0x000fe2000001ff00 */
[----:B------:R-:W-:Y:S01]  /*2900*/  IMAD.MOV.U32 R6, RZ, RZ, RZ ;  /* 0x000000ffff067224 */ /* 0x000fe200078e00ff */
[----:B------:R-:W-:Y:S02]  /*2910*/  CS2R R4, SRZ ;  /* 0x0000000000047805 */ /* 0x000fe4000001ff00 */
[----:B-1----:R-:W-:Y:S01]  /*2920*/  @!P2 LEA R3, R95, R12, 0x1 ;  /* 0x0000000c5f03a211 */ /* 0x002fe200078e08ff */
[----:B------:R-:W-:Y:S05]  /*2930*/  @!P2 WARPSYNC.ALL ;  /* 0x000000000000a948 */ /* 0x000fea0003800000 */
[----:B------:R1:W2:Y:S01]  /*2940*/  @!P2 LDSM.16.M88.4 R8, [R12+0x200] ;  /* 0x000200000c08a83b */ /* 0x0002a20000000200 */
[----:B------:R-:W-:-:S03]  /*2950*/  IMAD.MOV.U32 R0, RZ, RZ, 0x1 ;  /* 0x00000001ff007424 */ /* 0x000fc600078e00ff */
[----:B------:R1:W3:Y:S04]  /*2960*/  @!P2 LDSM.16.M88.4 R4, [R3+0x200] ;  /* 0x000200000304a83b */ /* 0x0002e80000000200 */
.L_x_47:
[----:B------:R-:W-:Y:S05]  /*2970*/  BSYNC B0 ;  /* 0x0000000000007941 */ /* 0x000fea0003800000 */
.L_x_46:
[--C-:B-12---:R-:W-:Y:S02]  /*2980*/  HADD2.F32 R12, -RZ, R8.reuse.H0_H0 ;  /* 0x20000008ff0c7230 */ /* 0x106fe40000004100 */
[C---:B-----5:R-:W-:Y:S01]  /*2990*/  FMUL R24, R90.reuse, R24 ;  /* 0x000000185a187220 */ /* 0x060fe20000400000 */
[----:B------:R-:W-:Y:S02]  /*29a0*/  HADD2.F32 R14, -RZ, R8.H1_H1 ;  /* 0x30000008ff0e7230 */ /* 0x000fe40000004100 */
[C---:B------:R-:W-:Y:S01]  /*29b0*/  FMUL R25, R90.reuse, R25 ;  /* 0x000000195a197220 */ /* 0x040fe20000400000 */
[--C-:B------:R-:W-:Y:S02]  /*29c0*/  HADD2.F32 R20, -RZ, R9.reuse.H0_H0 ;  /* 0x20000009ff147230 */ /* 0x100fe40000004100 */
[C---:B------:R-:W-:Y:S01]  /*29d0*/  FMUL R3, R90.reuse, R26 ;  /* 0x0000001a5a037220 */ /* 0x040fe20000400000 */
[----:B------:R-:W-:Y:S02]  /*29e0*/  HADD2.F32 R22, -RZ, R9.H1_H1 ;  /* 0x30000009ff167230 */ /* 0x000fe40000004100 */
[----:B------:R-:W-:Y:S01]  /*29f0*/  FMUL R27, R90, R27 ;  /* 0x0000001b5a1b7220 */ /* 0x000fe20000400000 */
[C---:B------:R-:W-:Y:S01]  /*2a00*/  FFMA R24, R89.reuse, R12, R24 ;  /* 0x0000000c59187223 */ /* 0x040fe20000000018 */
[C---:B------:R-:W-:Y:S01]  /*2a10*/  FFMA R25, R89.reuse, R14, R25 ;  /* 0x0000000e59197223 */ /* 0x040fe20000000019 */
[C---:B------:R-:W-:Y:S01]  /*2a20*/  FFMA R3, R89.reuse, R20, R3 ;  /* 0x0000001459037223 */ /* 0x040fe20000000003 */
[----:B------:R-:W-:Y:S01]  /*2a30*/  FFMA R26, R89, R22, R27 ;  /* 0x00000016591a7223 */ /* 0x000fe2000000001b */
[----:B------:R-:W-:-:S02]  /*2a40*/  HADD2.F32 R12, -RZ, R10.H0_H0 ;  /* 0x2000000aff0c7230 */ /* 0x000fc40000004100 */
[C---:B------:R-:W-:Y:S01]  /*2a50*/  FMUL R28, R90.reuse, R28 ;  /* 0x0000001c5a1c7220 */ /* 0x040fe20000400000 */
        /* <DEDUP_REMOVED lines=10> */
[----:B---3--:R-:W-:-:S02]  /*2b00*/  HADD2.F32 R12, -RZ, R4.H0_H0 ;  /* 0x20000004ff0c7230 */ /* 0x008fc40000004100 */
        /* <DEDUP_REMOVED lines=23> */
[----:B------:R-:W-:Y:S01]  /*2c80*/  LEA R12, R92, UR50, 0x1 ;  /* 0x000000325c0c7c11 */ /* 0x000fe2000f8e08ff */
[----:B------:R-:W-:Y:S05]  /*2c90*/  WARPSYNC.ALL ;  /* 0x0000000000007948 */ /* 0x000fea0003800000 */
[----:B------:R-:W-:Y:S01]  /*2ca0*/  F2FP.F16.F32.PACK_AB R24, R25, R24 ;  /* 0x000000181918723e */ /* 0x000fe200000000ff */
[----:B------:R-:W-:Y:S01]  /*2cb0*/  BSSY B0, `(.L_x_51) ;  /* 0x000001a000007945 */ /* 0x000fe20003800000 */
[----:B------:R-:W-:Y:S01]  /*2cc0*/  F2FP.F16.F32.PACK_AB R25, R26, R3 ;  /* 0x000000031a19723e */ /* 0x000fe200000000ff */
[----:B------:R-:W-:Y:S01]  /*2cd0*/  IMAD R3, R95, 0x2, R12 ;  /* 0x000000025f037824 */ /* 0x000fe200078e020c */
[----:B------:R-:W-:-:S02]  /*2ce0*/  F2FP.F16.F32.PACK_AB R32, R33, R32 ;  /* 0x000000202120723e */ /* 0x000fc400000000ff */
[----:B------:R-:W-:Y:S02]  /*2cf0*/  F2FP.F16.F32.PACK_AB R26, R29, R28 ;  /* 0x0000001c1d1a723e */ /* 0x000fe400000000ff */
[----:B------:R-:W-:Y:S02]  /*2d00*/  F2FP.F16.F32.PACK_AB R27, R30, R13 ;  /* 0x0000000d1e1b723e */ /* 0x000fe400000000ff */
[----:B------:R-:W-:Y:S02]  /*2d10*/  F2FP.F16.F32.PACK_AB R33, R34, R15 ;  /* 0x0000000f2221723e */ /* 0x000fe400000000ff */
[----:B------:R-:W-:Y:S01]  /*2d20*/  F2FP.F16.F32.PACK_AB R34, R37, R36 ;  /* 0x000000242522723e */ /* 0x000fe200000000ff */
[----:B------:R1:W-:Y:S01]  /*2d30*/  STSM.16.M88.4 [R12+0x200], R24 ;  /* 0x000200180c007844 */ /* 0x0003e20000000200 */
[----:B------:R-:W-:Y:S02]  /*2d40*/  F2FP.F16.F32.PACK_AB R35, R39, R20 ;  /* 0x000000142723723e */ /* 0x000fe400000000ff */
[----:B------:R-:W-:-:S03]  /*2d50*/  ISETP.GT.U32.AND P3, PT, R94, 0x3e, PT ;  /* 0x0000003e5e00780c */ /* 0x000fc60003f64070 */
[----:B------:R1:W-:Y:S01]  /*2d60*/  STSM.16.M88.4 [R3+0x200], R32 ;  /* 0x0002002003007844 */ /* 0x0003e20000000200 */
[----:B------:R-:W-:Y:S01]  /*2d70*/  @!PT LDS RZ, [RZ] ;  /* 0x00000000fffff984 */ /* 0x000fe20000000800 */
[----:B------:R-:W-:Y:S01]  /*2d80*/  @!PT LDS RZ, [RZ] ;  /* 0x00000000fffff984 */ /* 0x000fe20000000800 */
[----:B------:R-:W-:Y:S01]  /*2d90*/  @!PT LDS RZ, [RZ] ;  /* 0x00000000fffff984 */ /* 0x000fe20000000800 */
[----:B------:R-:W-:Y:S01]  /*2da0*/  @!PT LDS RZ, [RZ] ;  /* 0x00000000fffff984 */ /* 0x000fe20000000800 */
[----:B------:R2:W-:Y:S06]  /*2db0*/  MEMBAR.ALL.CTA ;  /* 0x0000000000007992 */ /* 0x0005ec0000008000 */
[----:B--2---:R-:W2:Y:S02]  /*2dc0*/  FENCE.VIEW.ASYNC.S ;  /* 0x00000000000073c6 */ /* 0x004ea40000000000 */
[----:B--2---:R-:W-:Y:S06]  /*2dd0*/  BAR.SYNC.DEFER_BLOCKING 0x1, 0x100 ;  /* 0x0044000000007b1d */ /* 0x004fec0000010000 */
[----:B------:R-:W-:Y:S05]  /*2de0*/  @P3 BRA `(.L_x_52) ;  /* 0x0000000000183947 */ /* 0x000fea0003800000 */
[----:B------:R-:W-:Y:S02]  /*2df0*/  UIADD3 UR4, UP0, UR56, 0x4f0, URZ ;  /* 0x000004f038047890 */ /* 0x000fe4000ff1e03f */
[----:B------:R-:W-:Y:S02]  /*2e00*/  UIADD3 UR44, UR50, 0x200, URZ ;  /* 0x00000200322c7890 */ /* 0x000fe4000fffe03f */
[----:B------:R-:W-:-:S09]  /*2e10*/  UIADD3.X UR5, URZ, UR57, URZ, UP0, !UPT ;  /* 0x000000393f057290 */ /* 0x000fd200087fe43f */
[----:B------:R2:W-:Y:S01]  /*2e20*/  UTMASTG.3D [UR44], [UR4] ;  /* 0x0000002c040073b5 */ /* 0x0005e20008010000 */
[----:B------:R0:W-:Y:S01]  /*2e30*/  UTMACMDFLUSH ;  /* 0x00000000000079b7 */ /* 0x0001e20000000000 */
[----:B--2---:R-:W-:-:S04]  /*2e40*/  DEPBAR.LE SB0, 0x1 ;  /* 0x000080400000791a */ /* 0x004fc80000000000 */
.L_x_52:
[----:B------:R-:W-:Y:S05]  /*2e50*/  BSYNC B0 ;  /* 0x0000000000007941 */ /* 0x000fea0003800000 */
.L_x_51:
[----:B------:R-:W-:Y:S01]  /*2e60*/  BAR.SYNC.DEFER_BLOCKING 0x1, 0x100 ;  /* 0x0044000000007b1d */ /* 0x000fe20000010000 */
[----:B------:R-:W-:Y:S01]  /*2e70*/  ISETP.NE.AND P4, PT, RZ, UR40, PT ;  /* 0x00000028ff007c0c */ /* 0x000fe2000bf85270 */
[----:B------:R-:W-:-:S12]  /*2e80*/  VIADD R13, R12, 0x200 ;  /* 0x000002000c0d7836 */ /* 0x000fd80000000000 */
[----:B------:R-:W-:Y:S05]  /*2e90*/  @!P4 BRA `(.L_x_53) ;  /* 0x000000000034c947 */ /* 0x000fea0003800000 */
[----:B------:R-:W-:Y:S04]  /*2ea0*/  BSSY B0, `(.L_x_54) ;  /* 0x0000009000007945 */ /* 0x000fe80003800000 */
[----:B------:R-:W-:Y:S05]  /*2eb0*/  @!P0 BRA `(.L_x_55) ;  /* 0x00000000001c8947 */ /* 0x000fea0003800000 */
[----:B------:R-:W-:-:S13]  /*2ec0*/  ISETP.NE.AND P4, PT, R99, 0x3, PT ;  /* 0x000000036300780c */ /* 0x000fda0003f85270 */
[----:B------:R-:W-:Y:S05]  /*2ed0*/  @!P4 BRA `(.L_x_56) ;  /* 0x000000000004c947 */ /* 0x000fea0003800000 */
[----:B------:R-:W-:Y:S01]  /*2ee0*/  BPT.TRAP 0x1 ;  /* 0x000000040000795c */ /* 0x000fe20000300000 */
.L_x_56:
[----:B------:R-:W-:-:S04]  /*2ef0*/  ULEA UR4, UR39, UR50, 0x3 ;  /* 0x0000003227047291 */ /* 0x000fc8000f8e183f */
[----:B------:R-:W-:-:S04]  /*2f00*/  UIADD3 UR4, UR4, 0x80, URZ ;  /* 0x0000008004047890 */ /* 0x000fc8000fffe03f */
[----:B------:R-:W-:-:S09]  /*2f10*/  UPRMT UR4, UR49, 0x654, UR4 ;  /* 0x0000065431047896 */ /* 0x000fd20008000004 */
[----:B------:R-:W-:Y:S03]  /*2f20*/  SYNCS.ARRIVE.TRANS64.RED.A1T0 RZ, [UR4], RZ ;  /* 0x000000ffffff79a7 */ /* 0x000fe60008100404 */
.L_x_55:
[----:B------:R-:W-:Y:S05]  /*2f30*/  BSYNC B0 ;  /* 0x0000000000007941 */ /* 0x000fea0003800000 */
.L_x_54:
[----:B------:R-:W-:-:S04]  /*2f40*/  UIADD3 UR39, UR39, 0x1, URZ ;  /* 0x0000000127277890 */ /* 0x000fc8000fffe03f */
[----:B------:R-:W-:-:S04]  /*2f50*/  UISETP.NE.AND UP0, UPT, UR39, 0x4, UPT ;  /* 0x000000042700788c */ /* 0x000fc8000bf05270 */
[----:B------:R-:W-:-:S12]  /*2f60*/  USEL UR39, UR39, URZ, UP0 ;  /* 0x0000003f27277287 */ /* 0x000fd80008000000 */
.L_x_53:
[----:B------:R-:W-:Y:S04]  /*2f70*/  BSSY B0, `(.L_x_57) ;  /* 0x0000011000007945 */ /* 0x000fe80003800000 */
[----:B------:R-:W-:Y:S05]  /*2f80*/  @!P0 BRA `(.L_x_58) ;  /* 0x00000000003c8947 */ /* 0x000fea0003800000 */
[----:B------:R-:W-:-:S13]  /*2f90*/  ISETP.NE.AND P4, PT, R99, 0x3, PT ;  /* 0x000000036300780c */ /* 0x000fda0003f85270 */
[----:B------:R-:W-:Y:S05]  /*2fa0*/  @!P4 BRA `(.L_x_59) ;  /* 0x000000000004c947 */ /* 0x000fea0003800000 */
[----:B------:R-:W-:Y:S01]  /*2fb0*/  BPT.TRAP 0x1 ;  /* 0x000000040000795c */ /* 0x000fe20000300000 */
.L_x_59:
[C---:B------:R-:W-:Y:S01]  /*2fc0*/  LEA R20, R0.reuse, UR50, 0x3 ;  /* 0x0000003200147c11 */ /* 0x040fe2000f8e18ff */
[----:B------:R-:W-:Y:S01]  /*2fd0*/  @!P2 IMAD R14, R0, 0x2000, R13 ;  /* 0x00002000000ea824 */ /* 0x000fe200078e020d */
[----:B------:R-:W-:Y:S01]  /*2fe0*/  SHF.L.U32 R21, R93, 0x1f, RZ ;  /* 0x0000001f5d157819 */ /* 0x000fe200000006ff */
[----:B------:R-:W-:Y:S02]  /*2ff0*/  BSSY B1, `(.L_x_60) ;  /* 0x0000004000017945 */ /* 0x000fe40003800000 */
[----:B------:R-:W-:Y:S01]  /*3000*/  @!P2 IMAD R15, R95, 0x2, R14 ;  /* 0x000000025f0fa824 */ /* 0x000fe200078e020e */
[----:B------:R-:W2:Y:S02]  /*3010*/  SYNCS.PHASECHK.TRANS64.TRYWAIT P4, [R20+URZ+0x60], R21 ;  /* 0x00006015140075a7 */ /* 0x000ea4000808017f */
[----:B--2---:R-:W-:Y:S05]  /*3020*/  @!P4 BRA `(.L_x_61) ;  /* 0x0000004400d0c947 */ /* 0x004fea0003800000 */
.L_x_167:
[----:B------:R-:W-:Y:S05]  /*3030*/  BSYNC B1 ;  /* 0x0000000000017941 */ /* 0x000fea0003800000 */
.L_x_60:
[----:B------:R-:W-:Y:S05]  /*3040*/  @!P2 WARPSYNC.ALL ;  /* 0x000000000000a948 */ /* 0x000fea0003800000 */
[----:B------:R3:W4:Y:S01]  /*3050*/  @!P2 LDSM.16.M88.4 R8, [R14] ;  /* 0x000000000e08a83b */ /* 0x0007220000000200 */
[----:B------:R-:W-:-:S03]  /*3060*/  IADD3 R0, R0, 0x1, RZ ;  /* 0x0000000100007810 */ /* 0x000fc60007ffe0ff */
[----:B------:R3:W1:Y:S04]  /*3070*/  @!P2 LDSM.16.M88.4 R4, [R15] ;  /* 0x000000000f04a83b */ /* 0x0006680000000200 */
.L_x_58:
[----:B------:R-:W-:Y:S05]  /*3080*/  BSYNC B0 ;  /* 0x0000000000007941 */ /* 0x000fea0003800000 */
.L_x_57:
[--C-:B---34-:R-:W-:Y:S02]  /*3090*/  HADD2.F32 R15, -RZ, R8.reuse.H0_H0 ;  /* 0x20000008ff0f7230 */ /* 0x118fe40000004100 */
[C---:B------:R-:W-:Y:S01]  /*30a0*/  FMUL R40, R90.reuse, R40 ;  /* 0x000000285a287220 */ /* 0x040fe20000400000 */
[----:B--2---:R-:W-:Y:S02]  /*30b0*/  HADD2.F32 R21, -RZ, R8.H1_H1 ;  /* 0x30000008ff157230 */ /* 0x004fe40000004100 */
[C---:B------:R-:W-:Y:S01]  /*30c0*/  FMUL R14, R90.reuse, R41 ;  /* 0x000000295a0e7220 */ /* 0x040fe20000400000 */
[--C-:B-1----:R-:W-:Y:S02]  /*30d0*/  HADD2.F32 R25, -RZ, R9.reuse.H1_H1 ;  /* 0x30000009ff197230 */ /* 0x102fe40000004100 */
[C---:B------:R-:W-:Y:S01]  /*30e0*/  FMUL R20, R90.reuse, R43 ;  /* 0x0000002b5a147220 */ /* 0x040fe20000400000 */
[----:B------:R-:W-:Y:S02]  /*30f0*/  HADD2.F32 R23, -RZ, R9.H0_H0 ;  /* 0x20000009ff177230 */ /* 0x000fe40000004100 */
[----:B------:R-:W-:Y:S01]  /*3100*/  FMUL R42, R90, R42 ;  /* 0x0000002a5a2a7220 */ /* 0x000fe20000400000 */
[C---:B------:R-:W-:Y:S01]  /*3110*/  FFMA R40, R89.reuse, R15, R40 ;  /* 0x0000000f59287223 */ /* 0x040fe20000000028 */
[C---:B------:R-:W-:Y:S01]  /*3120*/  FFMA R15, R89.reuse, R21, R14 ;  /* 0x00000015590f7223 */ /* 0x040fe2000000000e */
[----:B------:R-:W-:Y:S01]  /*3130*/  FFMA R21, R89, R25, R20 ;  /* 0x0000001959157223 */ /* 0x000fe20000000014 */
[----:B------:R-:W-:-:S02]  /*3140*/  HADD2.F32 R22, -RZ, R10.H0_H0 ;  /* 0x2000000aff167230 */ /* 0x000fc40000004100 */
[C---:B------:R-:W-:Y:S01]  /*3150*/  FFMA R42, R89.reuse, R23, R42 ;  /* 0x00000017592a7223 */ /* 0x040fe2000000002a */
[--C-:B------:R-:W-:Y:S02]  /*3160*/  HADD2.F32 R25, -RZ, R11.reuse.H0_H0 ;  /* 0x2000000bff197230 */ /* 0x100fe40000004100 */
[C---:B------:R-:W-:Y:S01]  /*3170*/  FMUL R44, R90.reuse, R44 ;  /* 0x0000002c5a2c7220 */ /* 0x040fe20000400000 */
[C---:B------:R-:W-:Y:S01]  /*3180*/  FMUL R46, R90.reuse, R46 ;  /* 0x0000002e5a2e7220 */ /* 0x040fe20000400000 */
[----:B------:R-:W-:Y:S02]  /*3190*/  HADD2.F32 R27, -RZ, R11.H1_H1 ;  /* 0x3000000bff1b7230 */ /* 0x000fe40000004100 */
[C---:B------:R-:W-:Y:S01]  /*31a0*/  FMUL R20, R90.reuse, R47 ;  /* 0x0000002f5a147220 */ /* 0x040fe20000400000 */
[----:B------:R-:W-:Y:S02]  /*31b0*/  HADD2.F32 R23, -RZ, R10.H1_H1 ;  /* 0x3000000aff177230 */ /* 0x000fe40000004100 */
[----:B------:R-:W-:Y:S01]  /*31c0*/  FMUL R14, R90, R45 ;  /* 0x0000002d5a0e7220 */ /* 0x000fe20000400000 */
[C---:B------:R-:W-:Y:S01]  /*31d0*/  FFMA R44, R89.reuse, R22, R44 ;  /* 0x00000016592c7223 */ /* 0x040fe2000000002c */
[----:B------:R-:W-:Y:S01]  /*31e0*/  FFMA R46, R89, R25, R46 ;  /* 0x00000019592e7223 */ /* 0x000fe2000000002e */
[----:B------:R-:W-:-:S02]  /*31f0*/  HADD2.F32 R29, -RZ, R5.H0_H0 ;  /* 0x20000005ff1d7230 */ /* 0x000fc40000004100 */
[C---:B------:R-:W-:Y:S01]  /*3200*/  FFMA R25, R89.reuse, R27, R20 ;  /* 0x0000001b59197223 */ /* 0x040fe20000000014 */
[C---:B------:R-:W-:Y:S01]  /*3210*/  FMUL R50, R90.reuse, R50 ;  /* 0x000000325a327220 */ /* 0x040fe20000400000 */
[--C-:B------:R-:W-:Y:S02]  /*3220*/  HADD2.F32 R22, -RZ, R4.reuse.H0_H0 ;  /* 0x20000004ff167230 */ /* 0x100fe40000004100 */
[C---:B------:R-:W-:Y:S01]  /*3230*/  FFMA R23, R89.reuse, R23, R14 ;  /* 0x0000001759177223 */ /* 0x040fe2000000000e */
[----:B------:R-:W-:Y:S02]  /*3240*/  HADD2.F32 R31, -RZ, R5.H1_H1 ;  /* 0x30000005ff1f7230 */ /* 0x000fe40000004100 */
[C---:B------:R-:W-:Y:S01]  /*3250*/  FMUL R48, R90.reuse, R48 ;  /* 0x000000305a307220 */ /* 0x040fe20000400000 */
[----:B------:R-:W-:Y:S02]  /*3260*/  HADD2.F32 R27, -RZ, R4.H1_H1 ;  /* 0x30000004ff1b7230 */ /* 0x000fe40000004100 */
[C---:B------:R-:W-:Y:S01]  /*3270*/  FMUL R20, R90.reuse, R51 ;  /* 0x000000335a147220 */ /* 0x040fe20000400000 */
        /* <DEDUP_REMOVED lines=17> */
[----:B------:R-:W-:Y:S01]  /*3390*/  F2FP.F16.F32.PACK_AB R22, R23, R44 ;  /* 0x0000002c1716723e */ /* 0x000fe200000000ff */
[----:B------:R-:W-:Y:S05]  /*33a0*/  WARPSYNC.ALL ;  /* 0x0000000000007948 */ /* 0x000fea0003800000 */
[----:B------:R-:W-:Y:S01]  /*33b0*/  F2FP.F16.F32.PACK_AB R20, R15, R40 ;  /* 0x000000280f14723e */ /* 0x000fe200000000ff */
[----:B------:R-:W-:Y:S01]  /*33c0*/  BSSY B0, `(.L_x_62) ;  /* 0x000001a000007945 */ /* 0x000fe20003800000 */
[----:B------:R-:W-:-:S02]  /*33d0*/  F2FP.F16.F32.PACK_AB R21, R21, R42 ;  /* 0x0000002a1515723e */ /* 0x000fc400000000ff */
[----:B------:R-:W-:Y:S02]  /*33e0*/  F2FP.F16.F32.PACK_AB R23, R25, R46 ;  /* 0x0000002e1917723e */ /* 0x000fe400000000ff */
[----:B------:R-:W-:Y:S02]  /*33f0*/  F2FP.F16.F32.PACK_AB R30, R31, R52 ;  /* 0x000000341f1e723e */ /* 0x000fe400000000ff */
[----:B------:R-:W-:Y:S01]  /*3400*/  F2FP.F16.F32.PACK_AB R28, R27, R48 ;  /* 0x000000301b1c723e */ /* 0x000fe200000000ff */
[----:B------:R1:W-:Y:S01]  /*3410*/  STSM.16.M88.4 [R12+0x2200], R20 ;  /* 0x002200140c007844 */ /* 0x0003e20000000200 */
[----:B------:R-:W-:Y:S02]  /*3420*/  F2FP.F16.F32.PACK_AB R29, R29, R50 ;  /* 0x000000321d1d723e */ /* 0x000fe400000000ff */
[----:B------:R-:W-:-:S05]  /*3430*/  F2FP.F16.F32.PACK_AB R31, R33, R54 ;  /* 0x00000036211f723e */ /* 0x000fca00000000ff */
        /* <DEDUP_REMOVED lines=11> */
[----:B------:R-:W-:Y:S02]  /*34f0*/  UIADD3 UR4, UR50, 0x2200, URZ ;  /* 0x0000220032047890 */ /* 0x000fe4000fffe03f */
[----:B------:R-:W-:Y:S01]  /*3500*/  UIADD3.X UR9, URZ, UR57, URZ, UP0, !UPT ;  /* 0x000000393f097290 */ /* 0x000fe200087fe43f */
[----:B------:R-:W-:Y:S01]  /*3510*/  UMOV UR6, UR46 ;  /* 0x0000002e00067c82 */ /* 0x000fe20008000000 */
[----:B------:R-:W-:-:S07]  /*3520*/  UMOV UR7, UR47 ;  /* 0x0000002f00077c82 */ /* 0x000fce0008000000 */
[----:B------:R2:W-:Y:S01]  /*3530*/  UTMASTG.3D [UR4], [UR8] ;  /* 0x00000004080073b5 */ /* 0x0005e20008010000 */
[----:B------:R0:W-:Y:S01]  /*3540*/  UTMACMDFLUSH ;  /* 0x00000000000079b7 */ /* 0x0001e20000000000 */
[----:B--2---:R-:W-:-:S04]  /*3550*/  DEPBAR.LE SB0, 0x1 ;  /* 0x000080400000791a */ /* 0x004fc80000000000 */
.L_x_63:
[----:B------:R-:W-:Y:S05]  /*3560*/  BSYNC B0 ;  /* 0x0000000000007941 */ /* 0x000fea0003800000 */
.L_x_62:
[----:B------:R-:W-:Y:S06]  /*3570*/  BAR.SYNC.DEFER_BLOCKING 0x1, 0x100 ;  /* 0x0044000000007b1d */ /* 0x000fec0000010000 */
[----:B------:R-:W-:Y:S04]  /*3580*/  BSSY B0, `(.L_x_64) ;  /* 0x0000009000007945 */ /* 0x000fe80003800000 */
[----:B------:R-:W-:Y:S05]  /*3590*/  @!P0 BRA `(.L_x_65) ;  /* 0x00000000001c8947 */ /* 0x000fea0003800000 */
[----:B------:R-:W-:-:S13]  /*35a0*/  ISETP.NE.AND P4, PT, R99, 0x3, PT ;  /* 0x000000036300780c */ /* 0x000fda0003f85270 */
[----:B------:R-:W-:Y:S05]  /*35b0*/  @!P4 BRA `(.L_x_66) ;  /* 0x000000000004c947 */ /* 0x000fea0003800000 */
[----:B------:R-:W-:Y:S01]  /*35c0*/  BPT.TRAP 0x1 ;  /* 0x000000040000795c */ /* 0x000fe20000300000 */
.L_x_66:
[----:B------:R-:W-:-:S04]  /*35d0*/  ULEA UR4, UR39, UR50, 0x3 ;  /* 0x0000003227047291 */ /* 0x000fc8000f8e183f */
[----:B------:R-:W-:-:S04]  /*35e0*/  UIADD3 UR4, UR4, 0x80, URZ ;  /* 0x0000008004047890 */ /* 0x000fc8000fffe03f */
[----:B------:R-:W-:-:S09]  /*35f0*/  UPRMT UR4, UR49, 0x654, UR4 ;  /* 0x0000065431047896 */ /* 0x000fd20008000004 */
[----:B------:R-:W-:Y:S03]  /*3600*/  SYNCS.ARRIVE.TRANS64.RED.A1T0 RZ, [UR4], RZ ;  /* 0x000000ffffff79a7 */ /* 0x000fe60008100404 */
.L_x_65:
[----:B------:R-:W-:Y:S05]  /*3610*/  BSYNC B0 ;  /* 0x0000000000007941 */ /* 0x000fea0003800000 */
.L_x_64:
[----:B------:R-:W-:Y:S01]  /*3620*/  UIADD3 UR39, UR39, 0x1, URZ ;  /* 0x0000000127277890 */ /* 0x000fe2000fffe03f */
[----:B------:R-:W-:Y:S01]  /*3630*/  BSSY B0, `(.L_x_67) ;  /* 0x0000018000007945 */ /* 0x000fe20003800000 */
[----:B------:R-:W-:Y:S02]  /*3640*/  IMAD.MOV.U32 R14, RZ, RZ, R93 ;  /* 0x000000ffff0e7224 */ /* 0x000fe400078e005d */
[----:B------:R-:W-:-:S04]  /*3650*/  UISETP.NE.AND UP0, UPT, UR39, 0x4, UPT ;  /* 0x000000042700788c */ /* 0x000fc8000bf05270 */
[----:B------:R-:W-:Y:S01]  /*3660*/  USEL UR39, UR39, URZ, UP0 ;  /* 0x0000003f27277287 */ /* 0x000fe20008000000 */
[----:B------:R-:W-:Y:S11]  /*3670*/  @!P0 BRA `(.L_x_68) ;  /* 0x00000000004c8947 */ /* 0x000ff60003800000 */
[----:B------:R-:W-:-:S13]  /*3680*/  ISETP.NE.AND P4, PT, R99, 0x3, PT ;  /* 0x000000036300780c */ /* 0x000fda0003f85270 */
[----:B------:R-:W-:Y:S05]  /*3690*/  @!P4 BRA `(.L_x_69) ;  /* 0x000000000004c947 */ /* 0x000fea0003800000 */
[----:B------:R-:W-:Y:S01]  /*36a0*/  BPT.TRAP 0x1 ;  /* 0x000000040000795c */ /* 0x000fe20000300000 */
.L_x_69:
[C---:B------:R-:W-:Y:S01]  /*36b0*/  LEA R14, R0.reuse, UR50, 0x3 ;  /* 0x00000032000e7c11 */ /* 0x040fe2000f8e18ff */
[----:B-1----:R-:W-:Y:S01]  /*36c0*/  @!P2 IMAD R20, R0, 0x2000, R13 ;  /* 0x000020000014a824 */ /* 0x002fe200078e020d */
[----:B------:R-:W-:Y:S01]  /*36d0*/  SHF.L.U32 R15, R93, 0x1f, RZ ;  /* 0x0000001f5d0f7819 */ /* 0x000fe200000006ff */
[----:B------:R-:W-:Y:S02]  /*36e0*/  BSSY B1, `(.L_x_70) ;  /* 0x0000004000017945 */ /* 0x000fe40003800000 */
[----:B------:R-:W-:Y:S01]  /*36f0*/  @!P2 IMAD R21, R95, 0x2, R20 ;  /* 0x000000025f15a824 */ /* 0x000fe200078e0214 */
[----:B------:R-:W1:Y:S02]  /*3700*/  SYNCS.PHASECHK.TRANS64.TRYWAIT P4, [R14+URZ+0x60], R15 ;  /* 0x0000600f0e0075a7 */ /* 0x000e64000808017f */
[----:B-1----:R-:W-:Y:S05]  /*3710*/  @!P4 BRA `(.L_x_71) ;  /* 0x000000400028c947 */ /* 0x002fea0003800000 */
.L_x_168:
[----:B------:R-:W-:Y:S05]  /*3720*/  BSYNC B1 ;  /* 0x0000000000017941 */ /* 0x000fea0003800000 */
.L_x_70:
[----:B------:R-:W-:Y:S05]  /*3730*/  @!P2 WARPSYNC.ALL ;  /* 0x000000000000a948 */ /* 0x000fea0003800000 */
[----:B------:R2:W3:Y:S01]  /*3740*/  @!P2 LDSM.16.M88.4 R8, [R20] ;  /* 0x000000001408a83b */ /* 0x0004e20000000200 */
[----:B------:R-:W-:-:S03]  /*3750*/  VIADD R0, R0, 0x1 ;  /* 0x0000000100007836 */ /* 0x000fc60000000000 */
[----:B------:R2:W4:Y:S02]  /*3760*/  @!P2 LDSM.16.M88.4 R4, [R21] ;  /* 0x000000001504a83b */ /* 0x0005240000000200 */
[----:B------:R-:W-:-:S04]  /*3770*/  ISETP.NE.AND P4, PT, R0, 0x4, PT ;  /* 0x000000040000780c */ /* 0x000fc80003f85270 */
[----:B-1----:R-:W-:Y:S02]  /*3780*/  SEL R14, RZ, 0x1, P4 ;  /* 0x00000001ff0e7807 */ /* 0x002fe40002000000 */
[----:B------:R-:W-:Y:S02]  /*3790*/  SEL R0, R0, RZ, P4 ;  /* 0x000000ff00007207 */ /* 0x000fe40002000000 */
[----:B--2---:R-:W-:-:S07]  /*37a0*/  LOP3.LUT R14, R93, R14, RZ, 0x3c, !PT ;  /* 0x0000000e5d0e7212 */ /* 0x004fce00078e3cff */
.L_x_68:
[----:B------:R-:W-:Y:S05]  /*37b0*/  BSYNC B0 ;  /* 0x0000000000007941 */ /* 0x000fea0003800000 */
.L_x_67:
[--C-:B---3--:R-:W-:Y:S02]  /*37c0*/  HADD2.F32 R15, -RZ, R8.reuse.H0_H0 ;  /* 0x20000008ff0f7230 */ /* 0x108fe40000004100 */
[C---:B------:R-:W-:Y:S01]  /*37d0*/  FMUL R56, R90.reuse, R56 ;  /* 0x000000385a387220 */ /* 0x040fe20000400000 */
[----:B-1----:R-:W-:Y:S02]  /*37e0*/  HADD2.F32 R21, -RZ, R8.H1_H1 ;  /* 0x30000008ff157230 */ /* 0x002fe40000004100 */
        /* <DEDUP_REMOVED lines=13> */
[--C-:B------:R-:W-:Y:S02]  /*38c0*/  HADD2.F32 R29, -RZ, R11.reuse.H1_H1 ;  /* 0x3000000bff1d7230 */ /* 0x100fe40000004100 */
[C---:B------:R-:W-:Y:S01]  /*38d0*/  FMUL R22, R90.reuse, R63 ;  /* 0x0000003f5a167220 */ /* 0x040fe20000400000 */
[----:B------:R-:W-:Y:S02]  /*38e0*/  HADD2.F32 R27, -RZ, R11.H0_H0 ;  /* 0x2000000bff1b7230 */ /* 0x000fe40000004100 */
[----:B------:R-:W-:Y:S01]  /*38f0*/  FMUL R62, R90, R62 ;  /* 0x0000003e5a3e7220 */ /* 0x000fe20000400000 */
[C---:B------:R-:W-:Y:S01]  /*3900*/  FFMA R60, R89.reuse, R23, R60 ;  /* 0x00000017593c7223 */ /* 0x040fe2000000003c */
[C---:B------:R-:W-:Y:S01]  /*3910*/  FFMA R23, R89.reuse, R25, R20 ;  /* 0x0000001959177223 */ /* 0x040fe20000000014 */
[----:B------:R-:W-:Y:S01]  /*3920*/  FFMA R25, R89, R29, R22 ;  /* 0x0000001d59197223 */ /* 0x000fe20000000016 */
[----:B----4-:R-:W-:-:S02]  /*3930*/  HADD2.F32 R29, -RZ, R5.H0_H0 ;  /* 0x20000005ff1d7230 */ /* 0x010fc40000004100 */
[C---:B------:R-:W-:Y:S01]  /*3940*/  FFMA R62, R89.reuse, R27, R62 ;  /* 0x0000001b593e7223 */ /* 0x040fe2000000003e */
[C---:B------:R-:W-:Y:S01]  /*3950*/  FMUL R66, R90.reuse, R66 ;  /* 0x000000425a427220 */ /* 0x040fe20000400000 */
[--C-:B------:R-:W-:Y:S02]  /*3960*/  HADD2.F32 R24, -RZ, R4.reuse.H0_H0 ;  /* 0x20000004ff187230 */ /* 0x100fe40000004100 */
[C---:B------:R-:W-:Y:S01]  /*3970*/  FMUL R64, R90.reuse, R64 ;  /* 0x000000405a407220 */ /* 0x040fe20000400000 */
[----:B------:R-:W-:Y:S02]  /*3980*/  HADD2.F32 R31, -RZ, R5.H1_H1 ;  /* 0x30000005ff1f7230 */ /* 0x000fe40000004100 */
        /* <DEDUP_REMOVED lines=48> */
.L_x_73:
[----:B------:R-:W-:Y:S05]  /*3c90*/  BSYNC B0 ;  /* 0x0000000000007941 */ /* 0x000fea0003800000 */
.L_x_72:
[----:B------:R-:W-:Y:S06]  /*3ca0*/  BAR.SYNC.DEFER_BLOCKING 0x1, 0x100 ;  /* 0x0044000000007b1d */ /* 0x000fec0000010000 */
[----:B------:R-:W-:Y:S04]  /*3cb0*/  BSSY B0, `(.L_x_74) ;  /* 0x0000009000007945 */ /* 0x000fe80003800000 */
[----:B------:R-:W-:Y:S05]  /*3cc0*/  @!P0 BRA `(.L_x_75) ;  /* 0x00000000001c8947 */ /* 0x000fea0003800000 */
[----:B------:R-:W-:-:S13]  /*3cd0*/  ISETP.NE.AND P4, PT, R99, 0x3, PT ;  /* 0x000000036300780c */ /* 0x000fda0003f85270 */
[----:B------:R-:W-:Y:S05]  /*3ce0*/  @!P4 BRA `(.L_x_76) ;  /* 0x000000000004c947 */ /* 0x000fea0003800000 */
[----:B------:R-:W-:Y:S01]  /*3cf0*/  BPT.TRAP 0x1 ;  /* 0x000000040000795c */ /* 0x000fe20000300000 */
.L_x_76:
[----:B------:R-:W-:-:S04]  /*3d00*/  ULEA UR4, UR39, UR50, 0x3 ;  /* 0x0000003227047291 */ /* 0x000fc8000f8e183f */
[----:B------:R-:W-:-:S04]  /*3d10*/  UIADD3 UR4, UR4, 0x80, URZ ;  /* 0x0000008004047890 */ /* 0x000fc8000fffe03f */
[----:B------:R-:W-:-:S09]  /*3d20*/  UPRMT UR4, UR49, 0x654, UR4 ;  /* 0x0000065431047896 */ /* 0x000fd20008000004 */
[----:B------:R-:W-:Y:S03]  /*3d30*/  SYNCS.ARRIVE.TRANS64.RED.A1T0 RZ, [UR4], RZ ;  /* 0x000000ffffff79a7 */ /* 0x000fe60008100404 */
.L_x_75:
[----:B------:R-:W-:Y:S05]  /*3d40*/  BSYNC B0 ;  /* 0x0000000000007941 */ /* 0x000fea0003800000 */
.L_x_74:
[----:B------:R-:W-:Y:S01]  /*3d50*/  UIADD3 UR4, UR39, 0x1, URZ ;  /* 0x0000000127047890 */ /* 0x000fe2000fffe03f */
[----:B------:R-:W-:Y:S03]  /*3d60*/  BSSY B0, `(.L_x_77) ;  /* 0x0000012000007945 */ /* 0x000fe60003800000 */
[----:B------:R-:W-:-:S04]  /*3d70*/  UISETP.NE.AND UP0, UPT, UR4, 0x4, UPT ;  /* 0x000000040400788c */ /* 0x000fc8000bf05270 */
[----:B------:R-:W-:Y:S01]  /*3d80*/  USEL UR39, UR4, URZ, UP0 ;  /* 0x0000003f04277287 */ /* 0x000fe20008000000 */
[----:B------:R-:W-:Y:S11]  /*3d90*/  @!P0 BRA `(.L_x_78) ;  /* 0x0000000000388947 */ /* 0x000ff60003800000 */
[----:B------:R-:W-:-:S13]  /*3da0*/  ISETP.NE.AND P4, PT, R99, 0x3, PT ;  /* 0x000000036300780c */ /* 0x000fda0003f85270 */
[----:B------:R-:W-:Y:S05]  /*3db0*/  @!P4 BRA `(.L_x_79) ;  /* 0x000000000004c947 */ /* 0x000fea0003800000 */
[----:B------:R-:W-:Y:S01]  /*3dc0*/  BPT.TRAP 0x1 ;  /* 0x000000040000795c */ /* 0x000fe20000300000 */
.L_x_79:
[----:B------:R-:W-:Y:S01]  /*3dd0*/  SHF.L.U32 R14, R14, 0x1f, RZ ;  /* 0x0000001f0e0e7819 */ /* 0x000fe200000006ff */
[----:B------:R-:W-:Y:S01]  /*3de0*/  BSSY B1, `(.L_x_80) ;  /* 0x0000006000017945 */ /* 0x000fe20003800000 */
[C---:B------:R-:W-:Y:S01]  /*3df0*/  LEA R15, R0.reuse, UR50, 0x3 ;  /* 0x00000032000f7c11 */ /* 0x040fe2000f8e18ff */
[----:B------:R-:W-:-:S03]  /*3e00*/  @!P2 IMAD R0, R0, 0x2000, R13 ;  /* 0x000020000000a824 */ /* 0x000fc600078e020d */
[----:B------:R-:W2:Y:S02]  /*3e10*/  SYNCS.PHASECHK.TRANS64.TRYWAIT P4, [R15+URZ+0x60], R14 ;  /* 0x0000600e0f0075a7 */ /* 0x000ea4000808017f */
[----:B------:R-:W-:Y:S01]  /*3e20*/  @!P2 LEA R13, R95, R0, 0x1 ;  /* 0x000000005f0da211 */ /* 0x000fe200078e08ff */
[----:B--2---:R-:W-:Y:S06]  /*3e30*/  @!P4 BRA `(.L_x_81) ;  /* 0x000000380074c947 */ /* 0x004fec0003800000 */
.L_x_169:
[----:B------:R-:W-:Y:S05]  /*3e40*/  BSYNC B1 ;  /* 0x0000000000017941 */ /* 0x000fea0003800000 */
.L_x_80:
[----:B------:R-:W-:Y:S05]  /*3e50*/  @!P2 WARPSYNC.ALL ;  /* 0x000000000000a948 */ /* 0x000fea0003800000 */
[----:B------:R3:W4:Y:S04]  /*3e60*/  @!P2 LDSM.16.M88.4 R8, [R0] ;  /* 0x000000000008a83b */ /* 0x0007280000000200 */
[----:B------:R3:W1:Y:S02]  /*3e70*/  @!P2 LDSM.16.M88.4 R4, [R13] ;  /* 0x000000000d04a83b */ /* 0x0006640000000200 */
.L_x_78:
[----:B------:R-:W-:Y:S05]  /*3e80*/  BSYNC B0 ;  /* 0x0000000000007941 */ /* 0x000fea0003800000 */
.L_x_77:
[----:B-1--4-:R-:W-:Y:S02]  /*3e90*/  HADD2.F32 R22, -RZ, R10.H0_H0 ;  /* 0x2000000aff167230 */ /* 0x012fe40000004100 */
[C---:B------:R-:W-:Y:S01]  /*3ea0*/  FMUL R77, R90.reuse, R77 ;  /* 0x0000004d5a4d7220 */ /* 0x040fe20000400000 */
[----:B---3--:R-:W-:Y:S02]  /*3eb0*/  HADD2.F32 R0, -RZ, R8.H0_H0 ;  /* 0x20000008ff007230 */ /* 0x008fe40000004100 */
[C---:B------:R-:W-:Y:S01]  /*3ec0*/  FMUL R72, R90.reuse, R72 ;  /* 0x000000485a487220 */ /* 0x040fe20000400000 */
[----:B------:R-:W-:Y:S02]  /*3ed0*/  HADD2.F32 R10, -RZ, R10.H1_H1 ;  /* 0x3000000aff0a7230 */ /* 0x000fe40000004100 */
[C---:B------:R-:W-:Y:S01]  /*3ee0*/  FMUL R73, R90.reuse, R73 ;  /* 0x000000495a497220 */ /* 0x040fe20000400000 */
[--C-:B------:R-:W-:Y:S02]  /*3ef0*/  HADD2.F32 R24, -RZ, R11.reuse.H0_H0 ;  /* 0x2000000bff187230 */ /* 0x100fe40000004100 */
[----:B------:R-:W-:Y:S01]  /*3f00*/  FMUL R75, R90, R75 ;  /* 0x0000004b5a4b7220 */ /* 0x000fe20000400000 */
[----:B------:R-:W-:-:S02]  /*3f10*/  HADD2.F32 R26, -RZ, R11.H1_H1 ;  /* 0x3000000bff1a7230 */ /* 0x000fc40000004100 */
[C---:B------:R-:W-:Y:S01]  /*3f20*/  FMUL R11, R90.reuse, R76 ;  /* 0x0000004c5a0b7220 */ /* 0x040fe20000400000 */
[----:B------:R-:W-:Y:S02]  /*3f30*/  HADD2.F32 R8, -RZ, R8.H1_H1 ;  /* 0x30000008ff087230 */ /* 0x000fe40000004100 */
[C---:B------:R-:W-:Y:S01]  /*3f40*/  FMUL R13, R90.reuse, R78 ;  /* 0x0000004e5a0d7220 */ /* 0x040fe20000400000 */
[--C-:B--2---:R-:W-:Y:S02]  /*3f50*/  HADD2.F32 R14, -RZ, R9.reuse.H0_H0 ;  /* 0x20000009ff0e7230 */ /* 0x104fe40000004100 */
[C---:B------:R-:W-:Y:S01]  /*3f60*/  FMUL R79, R90.reuse, R79 ;  /* 0x0000004f5a4f7220 */ /* 0x040fe20000400000 */
[----:B------:R-:W-:Y:S02]  /*3f70*/  HADD2.F32 R20, -RZ, R9.H1_H1 ;  /* 0x30000009ff147230 */ /* 0x000fe40000004100 */
[----:B------:R-:W-:Y:S01]  /*3f80*/  FMUL R9, R90, R74 ;  /* 0x0000004a5a097220 */ /* 0x000fe20000400000 */
[----:B------:R-:W-:-:S02]  /*3f90*/  HADD2.F32 R28, -RZ, R4.H0_H0 ;  /* 0x20000004ff1c7230 */ /* 0x000fc40000004100 */
[C---:B------:R-:W-:Y:S01]  /*3fa0*/  FMUL R15, R90.reuse, R80 ;  /* 0x000000505a0f7220 */ /* 0x040fe20000400000 */
[----:B------:R-:W-:Y:S02]  /*3fb0*/  HADD2.F32 R34, -RZ, R6.H0_H0 ;  /* 0x20000006ff227230 */ /* 0x000fe40000004100 */
        /* <DEDUP_REMOVED lines=58> */
.L_x_83:
[----:B------:R-:W-:Y:S05]  /*4360*/  BSYNC B0 ;  /* 0x0000000000007941 */ /* 0x000fea0003800000 */
.L_x_82:
[----:B------:R-:W-:Y:S06]  /*4370*/  BAR.SYNC.DEFER_BLOCKING 0x1, 0x100 ;  /* 0x0044000000007b1d */ /* 0x000fec0000010000 */
[----:B------:R-:W-:Y:S04]  /*4380*/  BSSY B0, `(.L_x_84) ;  /* 0x0000009000007945 */ /* 0x000fe80003800000 */
[----:B------:R-:W-:Y:S05]  /*4390*/  @!P0 BRA `(.L_x_85) ;  /* 0x00000000001c8947 */ /* 0x000fea0003800000 */
[----:B------:R-:W-:-:S13]  /*43a0*/  ISETP.NE.AND P0, PT, R99, 0x3, PT ;  /* 0x000000036300780c */ /* 0x000fda0003f05270 */
[----:B------:R-:W-:Y:S05]  /*43b0*/  @!P0 BRA `(.L_x_86) ;  /* 0x0000000000048947 */ /* 0x000fea0003800000 */
[----:B------:R-:W-:Y:S01]  /*43c0*/  BPT.TRAP 0x1 ;  /* 0x000000040000795c */ /* 0x000fe20000300000 */
.L_x_86:
[----:B------:R-:W-:-:S04]  /*43d0*/  ULEA UR4, UR39, UR50, 0x3 ;  /* 0x0000003227047291 */ /* 0x000fc8000f8e183f */
[----:B------:R-:W-:-:S04]  /*43e0*/  UIADD3 UR4, UR4, 0x80, URZ ;  /* 0x0000008004047890 */ /* 0x000fc8000fffe03f */
[----:B------:R-:W-:-:S09]  /*43f0*/  UPRMT UR4, UR49, 0x654, UR4 ;  /* 0x0000065431047896 */ /* 0x000fd20008000004 */
[----:B------:R-:W-:Y:S03]  /*4400*/  SYNCS.ARRIVE.TRANS64.RED.A1T0 RZ, [UR4], RZ ;  /* 0x000000ffffff79a7 */ /* 0x000fe60008100404 */
.L_x_85:
[----:B------:R-:W-:Y:S05]  /*4410*/  BSYNC B0 ;  /* 0x0000000000007941 */ /* 0x000fea0003800000 */
.L_x_84:
[----:B------:R-:W-:Y:S01]  /*4420*/  IADD3 R16, P0, R16, UR52, RZ ;  /* 0x0000003410107c10 */ /* 0x000fe2000ff1e0ff */
[----:B------:R-:W-:Y:S01]  /*4430*/  ULDC.64 UR4, c[0x0][0x8f8] ;  /* 0x00023e0000047ab9 */ /* 0x000fe20000000a00 */
[----:B------:R-:W-:Y:S01]  /*4440*/  UIADD3 UR39, UR39, 0x1, URZ ;  /* 0x0000000127277890 */ /* 0x000fe2000fffe03f */
[----:B------:R-:W-:Y:S01]  /*4450*/  PRMT R0, RZ, 0x7610, R0 ;  /* 0x00007610ff007816 */ /* 0x000fe20000000000 */
[----:B------:R-:W-:Y:S01]  /*4460*/  UMOV UR47, 0xffffffff ;  /* 0xffffffff002f7882 */ /* 0x000fe20000000000 */
[----:B------:R-:W-:Y:S01]  /*4470*/  IADD3.X R17, R17, UR38, RZ, P0, !PT ;  /* 0x0000002611117c10 */ /* 0x000fe200087fe4ff */
[----:B------:R-:W-:Y:S01]  /*4480*/  UISETP.NE.AND UP0, UPT, UR39, 0x4, UPT ;  /* 0x000000042700788c */ /* 0x000fe2000bf05270 */
[----:B------:R-:W-:Y:S01]  /*4490*/  ISETP.GE.U32.AND P0, PT, R16, UR4, PT ;  /* 0x0000000410007c0c */ /* 0x000fe2000bf06070 */
[----:B------:R-:W-:Y:S02]  /*44a0*/  IMAD.MOV.U32 R22, RZ, RZ, -0x1 ;  /* 0xffffffffff167424 */ /* 0x000fe400078e00ff */
[----:B------:R-:W-:Y:S01]  /*44b0*/  USEL UR39, UR39, URZ, UP0 ;  /* 0x0000003f27277287 */ /* 0x000fe20008000000 */
[----:B------:R-:W-:Y:S01]  /*44c0*/  ISETP.GE.U32.AND.EX P0, PT, R17, UR5, PT, P0 ;  /* 0x0000000511007c0c */ /* 0x000fe2000bf06100 */
[----:B------:R-:W-:-:S12]  /*44d0*/  IMAD.MOV.U32 R23, RZ, RZ, -0x1 ;  /* 0xffffffffff177424 */ /* 0x000fd800078e00ff */
[----:B------:R-:W-:Y:S05]  /*44e0*/  @P0 BRA `(.L_x_87) ;  /* 0x00000004004c0947 */ /* 0x000fea0003800000 */
[----:B-1----:R-:W1:Y:S01]  /*44f0*/  LDC.64 R10, c[0x0][0x8d0] ;  /* 0x00023400ff0a7b82 */ /* 0x002e620000000a00 */
[----:B------:R-:W2:Y:S01]  /*4500*/  S2R R12, SR_CTAID.X ;  /* 0x00000000000c7919 */ /* 0x000ea20000002500 */
[----:B------:R-:W-:Y:S02]  /*4510*/  IMAD.MOV.U32 R8, RZ, RZ, R16 ;  /* 0x000000ffff087224 */ /* 0x000fe400078e0010 */
[----:B------:R-:W-:Y:S01]  /*4520*/  IMAD.MOV.U32 R9, RZ, RZ, R17 ;  /* 0x000000ffff097224 */ /* 0x000fe200078e0011 */
[----:B------:R-:W3:Y:S03]  /*4530*/  S2R R20, SR_CTAID.Y ;  /* 0x0000000000147919 */ /* 0x000ee60000002600 */
[----:B------:R-:W4:Y:S08]  /*4540*/  LDC R0, c[0x0][0x8d8] ;  /* 0x00023600ff007b82 */ /* 0x000f300000000800 */
[----:B------:R-:W2:Y:S01]  /*4550*/  LDC.64 R14, c[0x0][0x8c8] ;  /* 0x00023200ff0e7b82 */ /* 0x000ea20000000a00 */
[----:B-1----:R-:W-:-:S04]  /*4560*/  ISETP.NE.U32.AND P0, PT, R10, RZ, PT ;  /* 0x000000ff0a00720c */ /* 0x002fc80003f05070 */
[----:B------:R-:W-:-:S13]  /*4570*/  ISETP.NE.AND.EX P0, PT, R11, RZ, PT, P0 ;  /* 0x000000ff0b00720c */ /* 0x000fda0003f05300 */
[----:B--234-:R-:W-:Y:S05]  /*4580*/  @!P0 BRA `(.L_x_88) ;  /* 0x0000000000288947 */ /* 0x01cfea0003800000 */
        /* <DEDUP_REMOVED lines=10> */
.L_x_88:
[-CC-:B------:R-:W-:Y:S01]  /*4630*/  SHF.R.U64 R29, R8, R0.reuse, R9.reuse ;  /* 0x00000000081d7219 */ /* 0x180fe20000001209 */
[----:B------:R-:W1:Y:S01]  /*4640*/  LDC.64 R24, c[0x0][0x8e8] ;  /* 0x00023a00ff187b82 */ /* 0x000e620000000a00 */
[----:B------:R-:W-:Y:S01]  /*4650*/  SHF.R.U32.HI R0, RZ, R0, R9 ;  /* 0x00000000ff007219 */ /* 0x000fe20000011609 */
[----:B------:R-:W-:Y:S01]  /*4660*/  ULDC UR4, c[0x0][0x150] ;  /* 0x0000540000047ab9 */ /* 0x000fe20000000800 */
[----:B------:R-:W-:Y:S02]  /*4670*/  IADD3 R3, P0, RZ, -R29, RZ ;  /* 0x8000001dff037210 */ /* 0x000fe40007f1e0ff */
[----:B------:R-:W-:-:S03]  /*4680*/  I2FP.F32.U32 R7, R12 ;  /* 0x0000000c00077245 */ /* 0x000fc60000201000 */
[----:B------:R-:W2:Y:S01]  /*4690*/  LDC R6, c[0x0][0x8c0] ;  /* 0x00023000ff067b82 */ /* 0x000ea20000000800 */
[----:B------:R-:W-:Y:S02]  /*46a0*/  IMAD.X R5, RZ, RZ, ~R0, P0 ;  /* 0x000000ffff057224 */ /* 0x000fe400000e0e00 */
[----:B------:R-:W-:Y:S01]  /*46b0*/  FMUL R7, R7, UR4 ;  /* 0x0000000407077c20 */ /* 0x000fe20008400000 */
[----:B------:R-:W-:Y:S01]  /*46c0*/  ULDC UR4, c[0x0][0x154] ;  /* 0x0000550000047ab9 */ /* 0x000fe20000000800 */
[-C--:B------:R-:W-:Y:S02]  /*46d0*/  IMAD R0, R5, R14.reuse, RZ ;  /* 0x0000000e05007224 */ /* 0x080fe400078e02ff */
[C---:B------:R-:W-:Y:S01]  /*46e0*/  IMAD.WIDE.U32 R4, R3.reuse, R14, R16 ;  /* 0x0000000e03047225 */ /* 0x040fe200078e0010 */
[----:B------:R-:W3:Y:S01]  /*46f0*/  LDC R11, c[0x0][0x8b0] ;  /* 0x00022c00ff0b7b82 */ /* 0x000ee20000000800 */
[----:B------:R-:W4:Y:S02]  /*4700*/  F2I.U32.TRUNC.NTZ R7, R7 ;  /* 0x0000000700077305 */ /* 0x000f24000020f000 */
[----:B------:R-:W-:-:S04]  /*4710*/  IMAD R3, R3, R15, R0 ;  /* 0x0000000f03037224 */ /* 0x000fc800078e0200 */
[----:B------:R-:W-:Y:S01]  /*4720*/  IMAD.IADD R3, R5, 0x1, R3 ;  /* 0x0000000105037824 */ /* 0x000fe200078e0203 */
[----:B------:R-:W5:Y:S01]  /*4730*/  LDC R8, c[0x0][0x900] ;  /* 0x00024000ff087b82 */ /* 0x000f620000000800 */
[----:B------:R-:W-:Y:S02]  /*4740*/  I2FP.F32.U32 R5, R20 ;  /* 0x0000001400057245 */ /* 0x000fe40000201000 */
[----:B-1----:R-:W-:-:S04]  /*4750*/  ISETP.NE.U32.AND P0, PT, R24, RZ, PT ;  /* 0x000000ff1800720c */ /* 0x002fc80003f05070 */
[----:B------:R-:W-:Y:S01]  /*4760*/  ISETP.NE.AND.EX P0, PT, R25, RZ, PT, P0 ;  /* 0x000000ff1900720c */ /* 0x000fe20003f05300 */
[----:B------:R-:W1:Y:S01]  /*4770*/  LDC R9, c[0x0][0x144] ;  /* 0x00005100ff097b82 */ /* 0x000e620000000800 */
[-C--:B--2---:R-:W-:Y:S01]  /*4780*/  SHF.R.U32.HI R0, RZ, R6.reuse, R3 ;  /* 0x00000006ff007219 */ /* 0x084fe20000011603 */
[----:B----4-:R-:W-:Y:S01]  /*4790*/  IMAD.MOV R7, RZ, RZ, -R7 ;  /* 0x000000ffff077224 */ /* 0x010fe200078e0a07 */
[----:B------:R-:W-:Y:S01]  /*47a0*/  SHF.R.U64 R13, R4, R6, R3 ;  /* 0x00000006040d7219 */ /* 0x000fe20000001203 */
[----:B------:R-:W-:-:S04]  /*47b0*/  FMUL R6, R5, UR4 ;  /* 0x0000000405067c20 */ /* 0x000fc80008400000 */
[----:B------:R-:W2:Y:S01]  /*47c0*/  LDC R21, c[0x0][0x148] ;  /* 0x00005200ff157b82 */ /* 0x000ea20000000800 */
[-CC-:B---3--:R-:W-:Y:S02]  /*47d0*/  SHF.R.U64 R10, R13, R11.reuse, R0.reuse ;  /* 0x0000000b0d0a7219 */ /* 0x188fe40000001200 */
[----:B------:R-:W-:Y:S02]  /*47e0*/  SHF.R.U32.HI R3, RZ, R11, R0 ;  /* 0x0000000bff037219 */ /* 0x000fe40000011600 */
[----:B------:R3:W4:Y:S03]  /*47f0*/  F2I.U32.TRUNC.NTZ R0, R6 ;  /* 0x0000000600007305 */ /* 0x000726000020f000 */
[----:B------:R-:W2:Y:S01]  /*4800*/  LDC R14, c[0x0][0x8f0] ;  /* 0x00023c00ff0e7b82 */ /* 0x000ea20000000800 */
[-CC-:B-----5:R-:W-:Y:S02]  /*4810*/  SHF.R.U64 R15, R10, R8.reuse, R3.reuse ;  /* 0x000000080a0f7219 */ /* 0x1a0fe40000001203 */
[----:B------:R-:W-:-:S03]  /*4820*/  SHF.R.U32.HI R5, RZ, R8, R3 ;  /* 0x00000008ff057219 */ /* 0x000fc60000011603 */
[----:B------:R-:W-:Y:S02]  /*4830*/  IMAD.MOV.U32 R4, RZ, RZ, R15 ;  /* 0x000000ffff047224 */ /* 0x000fe400078e000f */
[----:B------:R-:W2:Y:S01]  /*4840*/  LDC R26, c[0x0][0x8e0] ;  /* 0x00023800ff1a7b82 */ /* 0x000ea20000000800 */
[----:B-1----:R-:W-:-:S07]  /*4850*/  IMAD R23, R9, R7, R12 ;  /* 0x0000000709177224 */ /* 0x002fce00078e020c */
[----:B------:R-:W1:Y:S08]  /*4860*/  LDC R27, c[0x0][0x8b8] ;  /* 0x00022e00ff1b7b82 */ /* 0x000e700000000800 */
[----:B------:R-:W1:Y:S01]  /*4870*/  LDC R28, c[0x0][0x8a8] ;  /* 0x00022a00ff1c7b82 */ /* 0x000e620000000800 */
[----:B---34-:R-:W-:Y:S05]  /*4880*/  @!P0 BRA `(.L_x_89) ;  /* 0x0000000000288947 */ /* 0x018fea0003800000 */
[----:B------:R-:W3:Y:S02]  /*4890*/  LDC R4, c[0x0][0x8f4] ;  /* 0x00023d00ff047b82 */ /* 0x000ee40000000800 */
[----:B---3--:R-:W-:-:S04]  /*48a0*/  IADD3 R3, P0, R15, R4, RZ ;  /* 0x000000040f037210 */ /* 0x008fc80007f1e0ff */
[----:B------:R-:W-:-:S05]  /*48b0*/  IADD3.X R11, RZ, R5, RZ, P0, !PT ;  /* 0x00000005ff0b7210 */ /* 0x000fca00007fe4ff */
[----:B------:R-:W-:-:S04]  /*48c0*/  IMAD.WIDE.U32 R4, R11, R24, RZ ;  /* 0x000000180b047225 */ /* 0x000fc800078e00ff */
[----:B------:R-:W-:-:S04]  /*48d0*/  IMAD.WIDE.U32 R6, P0, R3, R25, R4 ;  /* 0x0000001903067225 */ /* 0x000fc80007800004 */
[----:B------:R-:W-:-:S04]  /*48e0*/  IMAD.WIDE.U32 R4, R3, R24, RZ ;  /* 0x0000001803047225 */ /* 0x000fc800078e00ff */
[----:B------:R-:W-:Y:S01]  /*48f0*/  IMAD.X R9, RZ, RZ, RZ, P0 ;  /* 0x000000ffff097224 */ /* 0x000fe200000e06ff */
[----:B------:R-:W-:Y:S01]  /*4900*/  IADD3 RZ, P0, R5, R6, RZ ;  /* 0x0000000605ff7210 */ /* 0x000fe20007f1e0ff */
[----:B------:R-:W-:-:S04]  /*4910*/  IMAD.MOV.U32 R8, RZ, RZ, R7 ;  /* 0x000000ffff087224 */ /* 0x000fc800078e0007 */
[----:B------:R-:W-:-:S08]  /*4920*/  IMAD.WIDE.U32.X R4, R11, R25, R8, P0 ;  /* 0x000000190b047225 */ /* 0x000fd000000e0408 */
.L_x_89:
[----:B------:R-:W-:Y:S02]  /*4930*/  ISETP.NE.AND P0, PT, R2, 0x1, PT ;  /* 0x000000010200780c */ /* 0x000fe40003f05270 */
[----:B--2---:R-:W-:Y:S01]  /*4940*/  SHF.R.U64 R3, R4, R14, R5 ;  /* 0x0000000e04037219 */ /* 0x004fe20000001205 */
[----:B------:R-:W-:Y:S01]  /*4950*/  IMAD.MOV R5, RZ, RZ, -R0 ;  /* 0x000000ffff057224 */ /* 0x000fe200078e0a00 */
[----:B------:R-:W-:Y:S02]  /*4960*/  LOP3.LUT R0, R10, R97, RZ, 0xc0, !PT ;  /* 0x000000610a007212 */ /* 0x000fe400078ec0ff */
[----:B------:R-:W-:Y:S01]  /*4970*/  R2UR UR47, R29 ;  /* 0x000000001d2f72ca */ /* 0x000fe200000e0000 */
[----:B------:R-:W-:Y:S02]  /*4980*/  IMAD.MOV R4, RZ, RZ, -R3 ;  /* 0x000000ffff047224 */ /* 0x000fe400078e0a03 */
[----:B------:R-:W-:Y:S01]  /*4990*/  IMAD R22, R91, R3, R0 ;  /* 0x000000035b167224 */ /* 0x000fe200078e0200 */
[----:B------:R-:W-:Y:S01]  /*49a0*/  LOP3.LUT R3, R13, R96, RZ, 0xc0, !PT ;  /* 0x000000600d037212 */ /* 0x000fe200078ec0ff */
[----:B------:R-:W-:-:S02]  /*49b0*/  IMAD R0, R4, R26, R15 ;  /* 0x0000001a04007224 */ /* 0x000fc400078e020f */
[----:B------:R-:W-:Y:S02]  /*49c0*/  @P0 IMAD R23, R21, R5, R20 ;  /* 0x0000000515170224 */ /* 0x000fe400078e0214 */
[----:B-1----:R-:W-:Y:S02]  /*49d0*/  IMAD R3, R0, R28, R3 ;  /* 0x0000001c00037224 */ /* 0x002fe400078e0203 */
[----:B------:R-:W-:Y:S02]  /*49e0*/  IMAD R22, R22, R27, R23 ;  /* 0x0000001b16167224 */ /* 0x000fe400078e0217 */
[----:B------:R-:W-:-:S03]  /*49f0*/  IMAD.MOV.U32 R0, RZ, RZ, 0x1 ;  /* 0x00000001ff007424 */ /* 0x000fc600078e00ff */
[----:B------:R-:W-:Y:S02]  /*4a00*/  SEL R23, R3, R22, !P0 ;  /* 0x0000001603177207 */ /* 0x000fe40004000000 */
[----:B------:R-:W-:-:S07]  /*4a10*/  SEL R22, R22, R3, !P0 ;  /* 0x0000000316167207 */ /* 0x000fce0004000000 */
.L_x_87:
[----:B------:R-:W-:Y:S01]  /*4a20*/  LOP3.LUT P0, RZ, R0, 0xff, RZ, 0xc0, !PT ;  /* 0x000000ff00ff7812 */ /* 0x000fe2000780c0ff */
[----:B------:R-:W-:Y:S02]  /*4a30*/  UIMAD.WIDE.U32 UR4, UR42, -0x55555555, URZ ;  /* 0xaaaaaaab2a0478a5 */ /* 0x000fe4000f8e003f */
[----:B------:R-:W-:Y:S02]  /*4a40*/  UIADD3 UR40, UR40, 0x4, URZ ;  /* 0x0000000428287890 */ /* 0x000fe4000fffe03f */
[----:B------:R-:W-:-:S04]  /*4a50*/  USHF.R.U32.HI UR4, URZ, 0x2, UR5 ;  /* 0x000000023f047899 */ /* 0x000fc80008011605 */
[----:B------:R-:W-:-:S04]  /*4a60*/  UIMAD UR42, UR4, -0x6, UR42 ;  /* 0xfffffffa042a78a4 */ /* 0x000fc8000f8e022a */
[----:B------:R-:W-:Y:S08]  /*4a70*/  @P0 BRA `(.L_x_90) ;  /* 0xffffffc800f00947 */ /* 0x000ff0000383ffff */
[----:B------:R-:W-:-:S13]  /*4a80*/  PLOP3.LUT P0, PT, PT, PT, PT, 0x8, 0x0 ;  /* 0x000000000000781c */ /* 0x000fda0003f0e170 */
.L_x_17:
[----:B------:R-:W-:Y:S05]  /*4a90*/  @P0 BRA `(.L_x_9) ;  /* 0x0000002800e80947 */ /* 0x000fea0003800000 */
[----:B------:R-:W-:Y:S01]  /*4aa0*/  ULDC.64 UR6, c[0x0][0x588] ;  /* 0x0001620000067ab9 */ /* 0x000fe20000000a00 */
[----:B------:R-:W-:Y:S01]  /*4ab0*/  ISETP.NE.AND.EX P1, PT, R102, RZ, PT, P1 ;  /* 0x000000ff6600720c */ /* 0x000fe20003f25310 */
[----:B------:R-:W-:-:S04]  /*4ac0*/  DEPBAR.LE SB0, 0x0 ;  /* 0x000080000000791a */ /* 0x000fc80000000000 */
[----:B------:R-:W-:Y:S01]  /*4ad0*/  ISETP.NE.U32.AND P0, PT, RZ, UR6, PT ;  /* 0x00000006ff007c0c */ /* 0x000fe2000bf05070 */
[----:B------:R-:W-:Y:S03]  /*4ae0*/  BSSY B0, `(.L_x_91) ;  /* 0x0000014000007945 */ /* 0x000fe60003800000 */
[----:B------:R-:W-:-:S13]  /*4af0*/  ISETP.NE.AND.EX P0, PT, RZ, UR7, PT, P0 ;  /* 0x00000007ff007c0c */ /* 0x000fda000bf05300 */
[----:B------:R-:W-:Y:S05]  /*4b00*/  @P0 BRA P1, `(.L_x_92) ;  /* 0x0000000000440947 */ /* 0x000fea0000800000 */
[----:B------:R-:W-:-:S04]  /*4b10*/  ISETP.NE.U32.AND P0, PT, R101, RZ, PT ;  /* 0x000000ff6500720c */ /* 0x000fc80003f05070 */
[----:B------:R-:W-:-:S13]  /*4b20*/  ISETP.NE.AND.EX P0, PT, R102, RZ, PT, P0 ;  /* 0x000000ff6600720c */ /* 0x000fda0003f05300 */
[----:B------:R-:W-:Y:S05]  /*4b30*/  @!P0 BRA `(.L_x_93) ;  /* 0x00000000002c8947 */ /* 0x000fea0003800000 */
[----:B------:R-:W-:-:S13]  /*4b40*/  LOP3.LUT P0, RZ, R88, 0xff, RZ, 0xc0, !PT ;  /* 0x000000ff58ff7812 */ /* 0x000fda000780c0ff */
[----:B------:R-:W-:Y:S05]  /*4b50*/  @!P0 BRA `(.L_x_94) ;  /* 0x0000000000108947 */ /* 0x000fea0003800000 */
[----:B-----5:R-:W-:-:S13]  /*4b60*/  FSETP.NEU.AND P0, PT, R89, RZ, PT ;  /* 0x000000ff5900720b */ /* 0x020fda0003f0d000 */
[----:B------:R-:W-:Y:S05]  /*4b70*/  @!P0 BREAK B0 ;  /* 0x0000000000008942 */ /* 0x000fea0003800000 */
[----:B------:R-:W-:Y:S05]  /*4b80*/  @P0 BRA `(.L_x_92) ;  /* 0x0000000000240947 */ /* 0x000fea0003800000 */
[----:B------:R-:W-:Y:S05]  /*4b90*/  BRA `(.L_x_9) ;  /* 0x0000002800a87947 */ /* 0x000fea0003800000 */
.L_x_94:
[----:B------:R-:W-:-:S04]  /*4ba0*/  ISETP.NE.U32.AND P0, PT, RZ, UR6, PT ;  /* 0x00000006ff007c0c */ /* 0x000fc8000bf05070 */
[----:B------:R-:W-:-:S13]  /*4bb0*/  ISETP.NE.AND.EX P0, PT, RZ, UR7, PT, P0 ;  /* 0x00000007ff007c0c */ /* 0x000fda000bf05300 */
[----:B------:R-:W-:Y:S05]  /*4bc0*/  @!P0 BREAK B0 ;  /* 0x0000000000008942 */ /* 0x000fea0003800000 */
[----:B------:R-:W-:Y:S05]  /*4bd0*/  @P0 BRA `(.L_x_92) ;  /* 0x0000000000100947 */ /* 0x000fea0003800000 */
[----:B------:R-:W-:Y:S05]  /*4be0*/  BRA `(.L_x_9) ;  /* 0x0000002800947947 */ /* 0x000fea0003800000 */
.L_x_93:
[----:B-----5:R-:W-:-:S13]  /*4bf0*/  FSETP.NEU.AND P0, PT, R89, RZ, PT ;  /* 0x000000ff5900720b */ /* 0x020fda0003f0d000 */
[----:B------:R-:W-:Y:S05]  /*4c00*/  @!P0 BREAK B0 ;  /* 0x0000000000008942 */ /* 0x000fea0003800000 */
[----:B------:R-:W-:Y:S05]  /*4c10*/  @!P0 BRA `(.L_x_9) ;  /* 0x0000002800888947 */ /* 0x000fea0003800000 */
.L_x_92:
[----:B------:R-:W-:Y:S05]  /*4c20*/  BSYNC B0 ;  /* 0x0000000000007941 */ /* 0x000fea0003800000 */
.L_x_91:
[----:B------:R-:W-:-:S04]  /*4c30*/  LOP3.LUT R18, R18, 0x1, RZ, 0xfc, !PT ;  /* 0x0000000112127812 */ /* 0x000fc800078efcff */
[----:B------:R-:W-:-:S13]  /*4c40*/  ISETP.NE.AND P0, PT, R18, 0x3, PT ;  /* 0x000000031200780c */ /* 0x000fda0003f05270 */
[----:B------:R-:W-:Y:S05]  /*4c50*/  @!P0 BRA `(.L_x_95) ;  /* 0x0000000000048947 */ /* 0x000fea0003800000 */
[----:B------:R-:W-:Y:S01]  /*4c60*/  BPT.TRAP 0x1 ;  /* 0x000000040000795c */ /* 0x000fe20000300000 */
.L_x_95:
[----:B------:R-:W3:Y:S01]  /*4c70*/  S2UR UR5, SR_CgaCtaId ;  /* 0x00000000000579c3 */ /* 0x000ee20000008800 */
[----:B------:R-:W-:Y:S02]  /*4c80*/  UMOV UR4, 0x400 ;  /* 0x0000040000047882 */ /* 0x000fe40000000000 */
[----:B---3--:R-:W-:-:S04]  /*4c90*/  ULEA UR4, UR5, UR4, 0x18 ;  /* 0x0000000405047291 */ /* 0x008fc8000f8ec03f */
[----:B------:R-:W-:-:S04]  /*4ca0*/  ULEA UR4, UR39, UR4, 0x3 ;  /* 0x0000000427047291 */ /* 0x000fc8000f8e183f */
[----:B------:R-:W-:-:S04]  /*4cb0*/  UIADD3 UR4, UR4, 0x80, URZ ;  /* 0x0000008004047890 */ /* 0x000fc8000fffe03f */
[----:B------:R-:W-:-:S09]  /*4cc0*/  UPRMT UR4, UR5, 0x654, UR4 ;  /* 0x0000065405047896 */ /* 0x000fd20008000004 */
[----:B------:R-:W-:Y:S01]  /*4cd0*/  SYNCS.ARRIVE.TRANS64.RED.A1T0 RZ, [UR4], RZ ;  /* 0x000000ffffff79a7 */ /* 0x000fe20008100404 */
[----:B------:R-:W-:Y:S05]  /*4ce0*/  BRA `(.L_x_9) ;  /* 0x0000002800547947 */ /* 0x000fea0003800000 */
.L_x_8:
[----:B------:R-:W-:Y:S01]  /*4cf0*/  ULDC.64 UR4, c[0x0][0x8f8] ;  /* 0x00023e0000047ab9 */ /* 0x000fe20000000a00 */
[----:B------:R-:W-:Y:S01]  /*4d00*/  PRMT R11, RZ, 0x7610, R11 ;  /* 0x00007610ff0b7816 */ /* 0x000fe2000000000b */
[----:B------:R-:W-:Y:S01]  /*4d10*/  IMAD.MOV.U32 R20, RZ, RZ, -0x1 ;  /* 0xffffffffff147424 */ /* 0x000fe200078e00ff */
[----:B------:R-:W-:Y:S01]  /*4d20*/  ISETP.GE.U32.AND P0, PT, R16, UR4, PT ;  /* 0x0000000410007c0c */ /* 0x000fe2000bf06070 */
[----:B------:R-:W-:Y:S01]  /*4d30*/  IMAD.MOV.U32 R7, RZ, RZ, -0x1 ;  /* 0xffffffffff077424 */ /* 0x000fe200078e00ff */
[----:B------:R-:W-:Y:S02]  /*4d40*/  MOV R21, 0xffffffff ;  /* 0xffffffff00157802 */ /* 0x000fe40000000f00 */
[----:B------:R-:W-:-:S13]  /*4d50*/  ISETP.GE.U32.AND.EX P0, PT, R17, UR5, PT, P0 ;  /* 0x0000000511007c0c */ /* 0x000fda000bf06100 */
        /* <DEDUP_REMOVED lines=19> */
.L_x_97:
[-CC-:B------:R-:W-:Y:S01]  /*4e90*/  SHF.R.U64 R22, R20, R24.reuse, R21.reuse ;  /* 0x0000001814167219 */ /* 0x180fe20000001215 */
[----:B------:R-:W1:Y:S01]  /*4ea0*/  LDC R28, c[0x0][0x8c0] ;  /* 0x00023000ff1c7b82 */ /* 0x000e620000000800 */
[----:B------:R-:W-:Y:S01]  /*4eb0*/  SHF.R.U32.HI R7, RZ, R24, R21 ;  /* 0x00000018ff077219 */ /* 0x000fe20000011615 */
[----:B------:R-:W-:Y:S01]  /*4ec0*/  ULDC UR4, c[0x0][0x150] ;  /* 0x0000540000047ab9 */ /* 0x000fe20000000800 */
[----:B------:R-:W-:-:S05]  /*4ed0*/  IADD3 R9, P0, RZ, -R22, RZ ;  /* 0x80000016ff097210 */ /* 0x000fca0007f1e0ff */
[----:B------:R-:W2:Y:S01]  /*4ee0*/  LDC.64 R32, c[0x0][0x8e8] ;  /* 0x00023a00ff207b82 */ /* 0x000ea20000000a00 */
[----:B------:R-:W-:Y:S02]  /*4ef0*/  IMAD.X R7, RZ, RZ, ~R7, P0 ;  /* 0x000000ffff077224 */ /* 0x000fe400000e0e07 */
[----:B------:R-:W-:-:S04]  /*4f00*/  IMAD.WIDE.U32 R12, R9, R26, R16 ;  /* 0x0000001a090c7225 */ /* 0x000fc800078e0010 */
[----:B------:R-:W-:Y:S01]  /*4f10*/  IMAD R14, R7, R26, RZ ;  /* 0x0000001a070e7224 */ /* 0x000fe200078e02ff */
[----:B------:R-:W3:Y:S03]  /*4f20*/  LDC R30, c[0x0][0x8b0] ;  /* 0x00022c00ff1e7b82 */ /* 0x000ee60000000800 */
[----:B------:R-:W-:Y:S01]  /*4f30*/  IMAD R7, R9, R27, R14 ;  /* 0x0000001b09077224 */ /* 0x000fe200078e020e */
[----:B------:R-:W-:Y:S01]  /*4f40*/  I2FP.F32.U32 R9, R8 ;  /* 0x0000000800097245 */ /* 0x000fe20000201000 */
[----:B------:R-:W-:Y:S02]  /*4f50*/  IMAD.MOV.U32 R14, RZ, RZ, -0x1 ;  /* 0xffffffffff0e7424 */ /* 0x000fe400078e00ff */
[----:B------:R-:W-:Y:S01]  /*4f60*/  IMAD.IADD R7, R13, 0x1, R7 ;  /* 0x000000010d077824 */ /* 0x000fe200078e0207 */
[----:B------:R-:W4:Y:S01]  /*4f70*/  LDC R11, c[0x0][0x144] ;  /* 0x00005100ff0b7b82 */ /* 0x000f220000000800 */
[----:B------:R-:W-:Y:S01]  /*4f80*/  FMUL R9, R9, UR4 ;  /* 0x0000000409097c20 */ /* 0x000fe20008400000 */
[----:B------:R-:W-:-:S02]  /*4f90*/  ULDC UR4, c[0x0][0x154] ;  /* 0x0000550000047ab9 */ /* 0x000fc40000000800 */
[--C-:B-1----:R-:W-:Y:S02]  /*4fa0*/  SHF.R.U64 R20, R12, R28, R7.reuse ;  /* 0x0000001c0c147219 */ /* 0x102fe40000001207 */
[----:B------:R-:W-:Y:S01]  /*4fb0*/  I2FP.F32.U32 R12, R10 ;  /* 0x0000000a000c7245 */ /* 0x000fe20000201000 */
[----:B------:R-:W1:Y:S01]  /*4fc0*/  F2I.U32.TRUNC.NTZ R9, R9 ;  /* 0x0000000900097305 */ /* 0x000e62000020f000 */
[----:B------:R-:W4:Y:S01]  /*4fd0*/  LDC R23, c[0x0][0x148] ;  /* 0x00005200ff177b82 */ /* 0x000f220000000800 */
[----:B--2---:R-:W-:Y:S02]  /*4fe0*/  ISETP.NE.U32.AND P0, PT, R32, RZ, PT ;  /* 0x000000ff2000720c */ /* 0x004fe40003f05070 */
[----:B------:R-:W-:Y:S01]  /*4ff0*/  FMUL R13, R12, UR4 ;  /* 0x000000040c0d7c20 */ /* 0x000fe20008400000 */
[----:B------:R-:W-:Y:S01]  /*5000*/  SHF.R.U32.HI R7, RZ, R28, R7 ;  /* 0x0000001cff077219 */ /* 0x000fe20000011607 */
[----:B------:R-:W-:Y:S01]  /*5010*/  ULDC UR4, c[0x0][0x900] ;  /* 0x0002400000047ab9 */ /* 0x000fe20000000800 */
[----:B------:R-:W-:Y:S01]  /*5020*/  ISETP.NE.AND.EX P0, PT, R33, RZ, PT, P0 ;  /* 0x000000ff2100720c */ /* 0x000fe20003f05300 */
[----:B------:R2:W2:Y:S01]  /*5030*/  F2I.U32.TRUNC.NTZ R21, R13 ;  /* 0x0000000d00157305 */ /* 0x0004a2000020f000 */
[----:B------:R-:W2:Y:S01]  /*5040*/  LDC R25, c[0x0][0x8a8] ;  /* 0x00022a00ff197b82 */ /* 0x000ea20000000800 */
[----:B---3--:R-:W-:-:S02]  /*5050*/  SHF.R.U64 R24, R20, R30, R7 ;  /* 0x0000001e14187219 */ /* 0x008fc40000001207 */
[----:B------:R-:W-:Y:S02]  /*5060*/  SHF.R.U32.HI R7, RZ, R30, R7 ;  /* 0x0000001eff077219 */ /* 0x000fe40000011607 */
[----:B------:R-:W-:Y:S01]  /*5070*/  SHF.L.U32 R30, R14, UR4, RZ ;  /* 0x000000040e1e7c19 */ /* 0x000fe200080006ff */
[----:B-1----:R-:W-:Y:S01]  /*5080*/  IMAD.MOV R12, RZ, RZ, -R9 ;  /* 0x000000ffff0c7224 */ /* 0x002fe200078e0a09 */
[--C-:B------:R-:W-:Y:S01]  /*5090*/  SHF.R.U64 R26, R24, UR4, R7.reuse ;  /* 0x00000004181a7c19 */ /* 0x100fe20008001207 */
[----:B------:R-:W1:Y:S01]  /*50a0*/  LDC R27, c[0x0][0x8f0] ;  /* 0x00023c00ff1b7b82 */ /* 0x000e620000000800 */
[----:B------:R-:W-:Y:S01]  /*50b0*/  SHF.R.U32.HI R9, RZ, UR4, R7 ;  /* 0x00000004ff097c19 */ /* 0x000fe20008011607 */
[----:B----4-:R-:W-:Y:S01]  /*50c0*/  IMAD R28, R11, R12, R8 ;  /* 0x0000000c0b1c7224 */ /* 0x010fe200078e0208 */
[----:B------:R-:W-:-:S05]  /*50d0*/  MOV R8, R26 ;  /* 0x0000001a00087202 */ /* 0x000fca0000000f00 */
[----:B------:R-:W3:Y:S08]  /*50e0*/  LDC R29, c[0x0][0x8e0] ;  /* 0x00023800ff1d7b82 */ /* 0x000ef00000000800 */
[----:B------:R-:W4:Y:S01]  /*50f0*/  LDC R31, c[0x0][0x8b8] ;  /* 0x00022e00ff1f7b82 */ /* 0x000f220000000800 */
[----:B------:R-:W-:Y:S05]  /*5100*/  @!P0 BRA `(.L_x_98) ;  /* 0x0000000000288947 */ /* 0x000fea0003800000 */
[----:B------:R-:W5:Y:S02]  /*5110*/  LDC R7, c[0x0][0x8f4] ;  /* 0x00023d00ff077b82 */ /* 0x000f640000000800 */
[----:B-----5:R-:W-:-:S05]  /*5120*/  IADD3 R7, P0, R26, R7, RZ ;  /* 0x000000071a077210 */ /* 0x020fca0007f1e0ff */
[----:B------:R-:W-:-:S04]  /*5130*/  IMAD.X R11, RZ, RZ, R9, P0 ;  /* 0x000000ffff0b7224 */ /* 0x000fc800000e0609 */
[----:B------:R-:W-:-:S04]  /*5140*/  IMAD.WIDE.U32 R8, R11, R32, RZ ;  /* 0x000000200b087225 */ /* 0x000fc800078e00ff */
[----:B--2---:R-:W-:-:S04]  /*5150*/  IMAD.WIDE.U32 R12, P0, R7, R33, R8 ;  /* 0x00000021070c7225 */ /* 0x004fc80007800008 */
[----:B------:R-:W-:-:S04]  /*5160*/  IMAD.WIDE.U32 R8, R7, R32, RZ ;  /* 0x0000002007087225 */ /* 0x000fc800078e00ff */
[----:B------:R-:W-:Y:S01]  /*5170*/  IMAD.X R15, RZ, RZ, RZ, P0 ;  /* 0x000000ffff0f7224 */ /* 0x000fe200000e06ff */
[----:B------:R-:W-:Y:S01]  /*5180*/  IADD3 RZ, P0, R9, R12, RZ ;  /* 0x0000000c09ff7210 */ /* 0x000fe20007f1e0ff */
[----:B------:R-:W-:-:S04]  /*5190*/  IMAD.MOV.U32 R14, RZ, RZ, R13 ;  /* 0x000000ffff0e7224 */ /* 0x000fc800078e000d */
[----:B------:R-:W-:-:S08]  /*51a0*/  IMAD.WIDE.U32.X R8, R11, R33, R14, P0 ;  /* 0x000000210b087225 */ /* 0x000fd000000e040e */
.L_x_98:
[----:B------:R-:W-:Y:S01]  /*51b0*/  ISETP.NE.AND P0, PT, R2, 0x1, PT ;  /* 0x000000010200780c */ /* 0x000fe20003f05270 */
[----:B------:R-:W-:Y:S01]  /*51c0*/  USHF.L.U32 UR4, UR37, UR4, URZ ;  /* 0x0000000425047299 */ /* 0x000fe2000800063f */
[----:B------:R-:W-:Y:S01]  /*51d0*/  LOP3.LUT R7, RZ, R30, RZ, 0x33, !PT ;  /* 0x0000001eff077212 */ /* 0x000fe200078e33ff */
[----:B--2---:R-:W-:Y:S01]  /*51e0*/  IMAD.MOV R21, RZ, RZ, -R21 ;  /* 0x000000ffff157224 */ /* 0x004fe200078e0a15 */
[----:B-1----:R-:W-:Y:S01]  /*51f0*/  SHF.R.U64 R8, R8, R27, R9 ;  /* 0x0000001b08087219 */ /* 0x002fe20000001209 */
[----:B------:R-:W-:Y:S01]  /*5200*/  VIADD R11, R25, 0xffffffff ;  /* 0xffffffff190b7836 */ /* 0x000fe20000000000 */
[----:B------:R-:W-:Y:S02]  /*5210*/  LOP3.LUT R7, R24, R7, RZ, 0xc0, !PT ;  /* 0x0000000718077212 */ /* 0x000fe400078ec0ff */
[----:B------:R-:W-:-:S05]  /*5220*/  IADD3 R9, -R8, RZ, RZ ;  /* 0x000000ff08097210 */ /* 0x000fca0007ffe1ff */
[----:B------:R-:W-:Y:S02]  /*5230*/  @P0 IMAD R28, R23, R21, R10 ;  /* 0x00000015171c0224 */ /* 0x000fe400078e020a */
[----:B------:R-:W-:Y:S01]  /*5240*/  IMAD R21, R8, UR4, R7 ;  /* 0x0000000408157c24 */ /* 0x000fe2000f8e0207 */
[----:B------:R-:W-:Y:S01]  /*5250*/  LOP3.LUT R8, R20, R11, RZ, 0xc0, !PT ;  /* 0x0000000b14087212 */ /* 0x000fe200078ec0ff */
[----:B---3--:R-:W-:Y:S02]  /*5260*/  IMAD R7, R9, R29, R26 ;  /* 0x0000001d09077224 */ /* 0x008fe400078e021a */
[----:B----4-:R-:W-:Y:S02]  /*5270*/  IMAD R21, R21, R31, R28 ;  /* 0x0000001f15157224 */ /* 0x010fe400078e021c */
[----:B------:R-:W-:Y:S02]  /*5280*/  IMAD R8, R7, R25, R8 ;  /* 0x0000001907087224 */ /* 0x000fe400078e0208 */
[----:B------:R-:W-:-:S02]  /*5290*/  IMAD.MOV.U32 R11, RZ, RZ, 0x1 ;  /* 0x00000001ff0b7424 */ /* 0x000fc400078e00ff */
[----:B------:R-:W-:Y:S01]  /*52a0*/  IMAD.MOV.U32 R7, RZ, RZ, R22 ;  /* 0x000000ffff077224 */ /* 0x000fe200078e0016 */
[----:B------:R-:W-:Y:S02]  /*52b0*/  SEL R20, R8, R21, !P0 ;  /* 0x0000001508147207 */ /* 0x000fe40004000000 */
[----:B------:R-:W-:-:S07]  /*52c0*/  SEL R21, R21, R8, !P0 ;  /* 0x0000000815157207 */ /* 0x000fce0004000000 */
.L_x_96:
[----:B------:R-:W-:-:S08]  /*52d0*/  NOP ;  /* 0x0000000000007918 */ /* 0x000fd00000000000 */
[----:B------:R-:W1:-:S00]  /*52e0*/  USETMAXREG.DEALLOC.CTAPOOL 0x28 ;  /* 0x00000028000079c8 */ /* 0x000e4000080e0500 */
[----:B-1----:R-:W-:-:S13]  /*52f0*/  ISETP.NE.AND P0, PT, R0, 0x1, PT ;  /* 0x000000010000780c */ /* 0x002fda0003f05270 */
[----:B------:R-:W-:Y:S05]  /*5300*/  @!P0 BRA `(.L_x_9) ;  /* 0x0000002000cc8947 */ /* 0x000fea0003800000 */
[----:B------:R-:W-:Y:S05]  /*5310*/  @!P3 BRA `(.L_x_99) ;  /* 0x0000001000b0b947 */ /* 0x000fea0003800000 */
[----:B------:R-:W-:-:S04]  /*5320*/  PRMT R3, R6, 0x9910, RZ ;  /* 0x0000991006037816 */ /* 0x000fc800000000ff */
[----:B------:R-:W-:-:S04]  /*5330*/  ISETP.NE.AND P0, PT, R3, RZ, PT ;  /* 0x000000ff0300720c */ /* 0x000fc80003f05270 */
[----:B------:R-:W-:-:S13]  /*5340*/  ISETP.NE.OR P0, PT, R0, 0x2, !P0 ;  /* 0x000000020000780c */ /* 0x000fda0004705670 */
[----:B------:R-:W-:Y:S05]  /*5350*/  @P0 BRA `(.L_x_9) ;  /* 0x0000002000b80947 */ /* 0x000fea0003800000 */
[----:B------:R-:W-:-:S13]  /*5360*/  LOP3.LUT P1, RZ, R11, 0xff, RZ, 0xc0, !PT ;  /* 0x000000ff0bff7812 */ /* 0x000fda000782c0ff */
[----:B------:R-:W-:Y:S05]  /*5370*/  @!P1 BRA `(.L_x_100) ;  /* 0x0000000000189947 */ /* 0x000fea0003800000 */
[----:B------:R-:W-:Y:S01]  /*5380*/  UMOV UR4, 0x400 ;  /* 0x0000040000047882 */ /* 0x000fe20000000000 */
[----:B------:R-:W-:Y:S01]  /*5390*/  IMAD.MOV.U32 R0, RZ, RZ, RZ ;  /* 0x000000ffff007224 */ /* 0x000fe200078e00ff */
[----:B------:R-:W-:-:S04]  /*53a0*/  ULEA UR4, UR36, UR4, 0x18 ;  /* 0x0000000424047291 */ /* 0x000fc8000f8ec03f */
[----:B------:R-:W-:-:S05]  /*53b0*/  SHF.L.U32 R0, R0, 0x1f, RZ ;  /* 0x0000001f00007819 */ /* 0x000fca00000006ff */
[----:B------:R-:W1:Y:S02]  /*53c0*/  SYNCS.PHASECHK.TRANS64.TRYWAIT P0, [UR4+0xa8], R0 ;  /* 0x0000a800ff0075a7 */ /* 0x000e640008000144 */
[----:B-1----:R-:W-:Y:S05]  /*53d0*/  @!P0 BRA `(.L_x_101) ;  /* 0x0000002400208947 */ /* 0x002fea0003800000 */
.L_x_100:
[----:B------:R-:W-:Y:S01]  /*53e0*/  PRMT R9, RZ, 0x7610, R9 ;  /* 0x00007610ff097816 */ /* 0x000fe20000000009 */
[----:B------:R-:W-:Y:S06]  /*53f0*/  @P2 BRA `(.L_x_102) ;  /* 0x0000000000242947 */ /* 0x000fec0003800000 */
[----:B------:R-:W-:Y:S02]  /*5400*/  ULDC.64 UR4, c[0x0][0x588] ;  /* 0x0001620000047ab9 */ /* 0x000fe40000000a00 */
[----:B------:R-:W-:-:S04]  /*5410*/  ISETP.NE.U32.AND P0, PT, RZ, UR4, PT ;  /* 0x00000004ff007c0c */ /* 0x000fc8000bf05070 */
[----:B------:R-:W-:-:S13]  /*5420*/  ISETP.NE.AND.EX P0, PT, RZ, UR5, PT, P0 ;  /* 0x00000005ff007c0c */ /* 0x000fda000bf05300 */
[----:B------:R-:W-:Y:S05]  /*5430*/  @!P0 BRA `(.L_x_103) ;  /* 0x00000000000c8947 */ /* 0x000fea0003800000 */
[----:B------:R3:W5:Y:S01]  /*5440*/  LDG.E R11, desc[UR54][R4.64] ;  /* 0x00000036040b7981 */ /* 0x000762000c1e1900 */
[----:B------:R-:W-:Y:S01]  /*5450*/  IMAD.MOV.U32 R9, RZ, RZ, 0x1 ;  /* 0x00000001ff097424 */ /* 0x000fe200078e00ff */
[----:B------:R-:W-:Y:S06]  /*5460*/  BRA `(.L_x_102) ;  /* 0x0000000000087947 */ /* 0x000fec0003800000 */
.L_x_103:
[----:B------:R-:W2:Y:S01]  /*5470*/  LDC R11, c[0x0][0x580] ;  /* 0x00016000ff0b7b82 */ /* 0x000ea20000000800 */
[----:B------:R-:W-:-:S07]  /*5480*/  IMAD.MOV.U32 R9, RZ, RZ, 0x1 ;  /* 0x00000001ff097424 */ /* 0x000fce00078e00ff */
.L_x_102:
[----:B-1----:R-:W-:Y:S01]  /*5490*/  MOV R0, 0x1 ;  /* 0x0000000100007802 */ /* 0x002fe20000000f00 */
[----:B------:R-:W-:Y:S06]  /*54a0*/  @!P1 BRA `(.L_x_104) ;  /* 0x0000000c00dc9947 */ /* 0x000fec0003800000 */
[----:B------:R-:W1:Y:S01]  /*54b0*/  LDC R3, c[0x0][0x8a8] ;  /* 0x00022a00ff037b82 */ /* 0x000e620000000800 */
[----:B------:R-:W-:Y:S01]  /*54c0*/  IMAD.MOV.U32 R0, RZ, RZ, -0x1 ;  /* 0xffffffffff007424 */ /* 0x000fe200078e00ff */
[----:B------:R-:W-:Y:S01]  /*54d0*/  ULDC UR4, c[0x0][0x900] ;  /* 0x0002400000047ab9 */ /* 0x000fe20000000800 */
[----:B------:R-:W-:Y:S01]  /*54e0*/  LOP3.LUT R10, R18, 0x2, RZ, 0xfc, !PT ;  /* 0x00000002120a7812 */ /* 0x000fe200078efcff */
[----:B------:R-:W-:Y:S01]  /*54f0*/  ULDC.64 UR6, c[0x0][0x198] ;  /* 0x0000660000067ab9 */ /* 0x000fe20000000a00 */
[----:B------:R-:W-:Y:S02]  /*5500*/  USHF.L.U32 UR13, UR37, UR4, URZ ;  /* 0x00000004250d7299 */ /* 0x000fe4000800063f */
[----:B------:R-:W-:Y:S01]  /*5510*/  SHF.L.U32 R8, R0, UR4, RZ ;  /* 0x0000000400087c19 */ /* 0x000fe200080006ff */
[----:B------:R-:W-:Y:S01]  /*5520*/  IMAD.MOV.U32 R0, RZ, RZ, 0x1 ;  /* 0x00000001ff007424 */ /* 0x000fe200078e00ff */
[----:B------:R-:W-:Y:S01]  /*5530*/  ULDC.64 UR14, c[0x0][0x588] ;  /* 0x00016200000e7ab9 */ /* 0x000fe20000000a00 */
[----:B------:R-:W-:Y:S01]  /*5540*/  ULDC.64 UR22, c[0x0][0x8f8] ;  /* 0x00023e0000167ab9 */ /* 0x000fe20000000a00 */
[----:B------:R-:W-:Y:S01]  /*5550*/  LOP3.LUT R8, RZ, R8, RZ, 0x33, !PT ;  /* 0x00000008ff087212 */ /* 0x000fe200078e33ff */
[----:B------:R-:W-:Y:S01]  /*5560*/  ULDC.64 UR24, c[0x0][0x590] ;  /* 0x0001640000187ab9 */ /* 0x000fe20000000a00 */
[----:B-1----:R-:W-:-:S07]  /*5570*/  VIADD R3, R3, 0xffffffff ;  /* 0xffffffff03037836 */ /* 0x002fce0000000000 */
.L_x_136:
[----:B------:R-:W-:Y:S02]  /*5580*/  ISETP.NE.U32.AND P0, PT, RZ, UR24, PT ;  /* 0x00000018ff007c0c */ /* 0x000fe4000bf05070 */
[----:B------:R-:W-:Y:S02]  /*5590*/  R2UR UR19, R21 ;  /* 0x00000000151372ca */ /* 0x000fe400000e0000 */
[----:B------:R-:W-:Y:S02]  /*55a0*/  R2UR UR18, R20 ;  /* 0x00000000141272ca */ /* 0x000fe400000e0000 */
[----:B------:R-:W-:-:S09]  /*55b0*/  ISETP.NE.AND.EX P0, PT, RZ, UR25, PT, P0 ;  /* 0x00000019ff007c0c */ /* 0x000fd2000bf05300 */
[----:B------:R-:W-:Y:S02]  /*55c0*/  USHF.L.U32 UR19, UR19, 0x7, URZ ;  /* 0x0000000713137899 */ /* 0x000fe4000800063f */
[----:B------:R-:W-:Y:S02]  /*55d0*/  USHF.L.U32 UR18, UR18, 0x7, URZ ;  /* 0x0000000712127899 */ /* 0x000fe4000800063f */
[----:B--2-4-:R-:W-:Y:S10]  /*55e0*/  @!P0 BRA `(.L_x_105) ;  /* 0x00000000002c8947 */ /* 0x014ff40003800000 */
[----:B------:R-:W-:-:S04]  /*55f0*/  ISETP.NE.U32.AND P1, PT, RZ, UR14, PT ;  /* 0x0000000eff007c0c */ /* 0x000fc8000bf25070 */
[----:B------:R-:W-:-:S13]  /*5600*/  ISETP.NE.AND.EX P1, PT, RZ, UR15, PT, P1 ;  /* 0x0000000fff007c0c */ /* 0x000fda000bf25310 */
[----:B------:R-:W-:Y:S05]  /*5610*/  @!P1 BRA `(.L_x_106) ;  /* 0x0000000000189947 */ /* 0x000fea0003800000 */
[----:B---3--:R-:W1:Y:S01]  /*5620*/  LDC.64 R4, c[0x0][0x588] ;  /* 0x00016200ff047b82 */ /* 0x008e620000000a00 */
[----:B------:R-:W-:-:S04]  /*5630*/  IMAD R9, R7, UR24, RZ ;  /* 0x0000001807097c24 */ /* 0x000fc8000f8e02ff */
[----:B-1----:R-:W-:-:S05]  /*5640*/  IMAD.WIDE R4, R9, 0x4, R4 ;  /* 0x0000000409047825 */ /* 0x002fca00078e0204 */
[----:B--2--5:R4:W5:Y:S01]  /*5650*/  LDG.E R11, desc[UR54][R4.64] ;  /* 0x00000036040b7981 */ /* 0x024962000c1e1900 */
[----:B------:R-:W-:Y:S01]  /*5660*/  IMAD.MOV.U32 R9, RZ, RZ, 0x1 ;  /* 0x00000001ff097424 */ /* 0x000fe200078e00ff */
[----:B------:R-:W-:Y:S06]  /*5670*/  BRA `(.L_x_105) ;  /* 0x0000000000087947 */ /* 0x000fec0003800000 */
.L_x_106:
[----:B--2--5:R-:W1:Y:S01]  /*5680*/  LDC R11, c[0x0][0x580] ;  /* 0x00016000ff0b7b82 */ /* 0x024e620000000800 */
[----:B------:R-:W-:-:S07]  /*5690*/  IMAD.MOV.U32 R9, RZ, RZ, 0x1 ;  /* 0x00000001ff097424 */ /* 0x000fce00078e00ff */
.L_x_105:
[----:B------:R-:W-:Y:S05]  /*56a0*/  @!P0 BRA `(.L_x_107) ;  /* 0x00000000001c8947 */ /* 0x000fea0003800000 */
[----:B------:R-:W-:-:S13]  /*56b0*/  LOP3.LUT P2, RZ, R9, 0xff, RZ, 0xc0, !PT ;  /* 0x000000ff09ff7812 */ /* 0x000fda000784c0ff */
[----:B---34-:R-:W3:Y:S02]  /*56c0*/  @!P2 LDC.64 R4, c[0x0][0x588] ;  /* 0x00016200ff04ab82 */ /* 0x018ee40000000a00 */
[----:B---3--:R-:W-:-:S04]  /*56d0*/  @!P2 ISETP.NE.U32.AND P0, PT, R4, RZ, PT ;  /* 0x000000ff0400a20c */ /* 0x008fc80003f05070 */
[----:B------:R-:W-:Y:S02]  /*56e0*/  @!P2 ISETP.NE.AND.EX P1, PT, R5, RZ, PT, P0 ;  /* 0x000000ff0500a20c */ /* 0x000fe40003f25300 */
[----:B-12--5:R-:W-:Y:S02]  /*56f0*/  @P2 FSETP.EQ.AND P0, PT, R11, RZ, PT ;  /* 0x000000ff0b00220b */ /* 0x026fe40003f02000 */
[----:B------:R-:W-:Y:S01]  /*5700*/  @!P2 PLOP3.LUT P0, PT, P1, PT, PT, 0x8, 0x0 ;  /* 0x000000000000a81c */ /* 0x000fe20000f0e170 */
[----:B------:R-:W-:-:S12]  /*5710*/  BRA `(.L_x_108) ;  /* 0x0000000000047947 */ /* 0x000fd80003800000 */
.L_x_107:
[----:B-12--5:R-:W-:-:S13]  /*5720*/  FSETP.EQ.AND P0, PT, R11, RZ, PT ;  /* 0x000000ff0b00720b */ /* 0x026fda0003f02000 */
.L_x_108:
[----:B------:R-:W-:Y:S02]  /*5730*/  ISETP.NE.AND P2, PT, R10, 0x3, PT ;  /* 0x000000030a00780c */ /* 0x000fe40003f45270 */
[----:B------:R-:W-:-:S04]  /*5740*/  ELECT P1, URZ, PT ;  /* 0x00000000003f782f */ /* 0x000fc80003820000 */
[----:B------:R-:W-:-:S07]  /*5750*/  PLOP3.LUT P0, PT, P1, P0, PT, 0x20, 0x0 ;  /* 0x000000000000781c */ /* 0x000fce0000f00470 */
[----:B------:R-:W-:Y:S06]  /*5760*/  @!P2 BRA `(.L_x_109) ;  /* 0x000000000004a947 */ /* 0x000fec0003800000 */
[----:B------:R-:W-:Y:S01]  /*5770*/  BPT.TRAP 0x1 ;  /* 0x000000040000795c */ /* 0x000fe20000300000 */
.L_x_109:
[----:B------:R-:W1:Y:S01]  /*5780*/  S2UR UR36, SR_CgaCtaId ;  /* 0x00000000002479c3 */ /* 0x000e620000008800 */
[----:B------:R-:W-:Y:S01]  /*5790*/  UMOV UR4, 0x400 ;  /* 0x0000040000047882 */ /* 0x000fe20000000000 */
[----:B---34-:R-:W-:Y:S01]  /*57a0*/  SHF.L.U32 R4, R0, 0x1f, RZ ;  /* 0x0000001f00047819 */ /* 0x018fe200000006ff */
[----:B-1----:R-:W-:-:S09]  /*57b0*/  ULEA UR4, UR36, UR4, 0x18 ;  /* 0x0000000424047291 */ /* 0x002fd2000f8ec03f */
[----:B------:R-:W1:Y:S02]  /*57c0*/  SYNCS.PHASECHK.TRANS64.TRYWAIT P1, [UR4+0x80], R4 ;  /* 0x00008004ff0075a7 */ /* 0x000e640008020144 */
[----:B-1----:R-:W-:Y:S05]  /*57d0*/  @!P1 BRA `(.L_x_110) ;  /* 0x0000002000389947 */ /* 0x002fea0003800000 */
.L_x_170:
[----:B------:R-:W-:Y:S04]  /*57e0*/  BSSY B0, `(.L_x_111) ;  /* 0x000000e000007945 */ /* 0x000fe80003800000 */
[----:B------:R-:W-:Y:S05]  /*57f0*/  @!P0 BRA `(.L_x_112) ;  /* 0x0000000000308947 */ /* 0x000fea0003800000 */
[----:B------:R-:W-:Y:S01]  /*5800*/  R2UR UR20, R7 ;  /* 0x00000000071472ca */ /* 0x000fe200000e0000 */
[----:B------:R-:W-:Y:S02]  /*5810*/  UIADD3 UR8, UP0, UR6, 0x3f0, URZ ;  /* 0x000003f006087890 */ /* 0x000fe4000ff1e03f */
[----:B------:R-:W-:Y:S02]  /*5820*/  UIADD3 UR16, UR4, 0x200, URZ ;  /* 0x0000020004107890 */ /* 0x000fe4000fffe03f */
[----:B------:R-:W-:Y:S02]  /*5830*/  UIADD3 UR17, UR4, 0x60, URZ ;  /* 0x0000006004117890 */ /* 0x000fe4000fffe03f */
[----:B------:R-:W-:Y:S01]  /*5840*/  UIADD3.X UR9, URZ, UR7, URZ, UP0, !UPT ;  /* 0x000000073f097290 */ /* 0x000fe200087fe43f */
[----:B------:R-:W-:Y:S01]  /*5850*/  UMOV UR10, 0x0 ;  /* 0x00000000000a7882 */ /* 0x000fe20000000000 */
[----:B------:R-:W-:-:S07]  /*5860*/  UMOV UR11, 0x10000000 ;  /* 0x10000000000b7882 */ /* 0x000fce0000000000 */
[----:B------:R2:W-:Y:S02]  /*5870*/  UTMALDG.3D [UR16], [UR8], desc[UR10] ;  /* 0x00000a10080075b4 */ /* 0x0005e40008011000 */
[----:B--2---:R-:W-:Y:S05]  /*5880*/  @!P2 BRA `(.L_x_113) ;  /* 0x000000000004a947 */ /* 0x004fea0003800000 */
[----:B------:R-:W-:Y:S01]  /*5890*/  BPT.TRAP 0x1 ;  /* 0x000000040000795c */ /* 0x000fe20000300000 */
.L_x_113:
[----:B-1----:R-:W1:Y:S02]  /*58a0*/  LDC R5, c[0x0][0x800] ;  /* 0x00020000ff057b82 */ /* 0x002e640000000800 */
[----:B-1----:R2:W-:Y:S02]  /*58b0*/  SYNCS.ARRIVE.TRANS64.RED.A0TR RZ, [UR4+0x60], R5 ;  /* 0x00006005ffff79a7 */ /* 0x0025e40008300404 */
.L_x_112:
[----:B------:R-:W-:Y:S05]  /*58c0*/  BSYNC B0 ;  /* 0x0000000000007941 */ /* 0x000fea0003800000 */
.L_x_111:
[----:B------:R-:W-:Y:S05]  /*58d0*/  @!P2 BRA `(.L_x_114) ;  /* 0x000000000004a947 */ /* 0x000fea0003800000 */
[----:B------:R-:W-:Y:S01]  /*58e0*/  BPT.TRAP 0x1 ;  /* 0x000000040000795c */ /* 0x000fe20000300000 */
.L_x_114:
[----:B------:R-:W-:-:S04]  /*58f0*/  UIADD3 UR5, UR4, 0x60, URZ ;  /* 0x0000006004057890 */ /* 0x000fc8000fffe03f */
[----:B------:R-:W-:-:S09]  /*5900*/  UPRMT UR5, UR36, 0x654, UR5 ;  /* 0x0000065424057896 */ /* 0x000fd20008000005 */
[----:B------:R-:W-:Y:S01]  /*5910*/  SYNCS.ARRIVE.TRANS64.RED.A1T0 RZ, [UR5], RZ ;  /* 0x000000ffffff79a7 */ /* 0x000fe20008100405 */
[----:B------:R-:W-:Y:S05]  /*5920*/  @!P2 BRA `(.L_x_115) ;  /* 0x000000000004a947 */ /* 0x000fea0003800000 */
[----:B------:R-:W-:Y:S01]  /*5930*/  BPT.TRAP 0x1 ;  /* 0x000000040000795c */ /* 0x000fe20000300000 */
.L_x_115:
[----:B------:R-:W3:Y:S02]  /*5940*/  SYNCS.PHASECHK.TRANS64.TRYWAIT P1, [UR4+0x88], R4 ;  /* 0x00008804ff0075a7 */ /* 0x000ee40008020144 */
[----:B---3--:R-:W-:Y:S05]  /*5950*/  @!P1 BRA `(.L_x_116) ;  /* 0x0000001c00f09947 */ /* 0x008fea0003800000 */
.L_x_171:
[----:B------:R-:W-:Y:S04]  /*5960*/  BSSY B0, `(.L_x_117) ;  /* 0x0000010000007945 */ /* 0x000fe80003800000 */
[----:B------:R-:W-:Y:S05]  /*5970*/  @!P0 BRA `(.L_x_118) ;  /* 0x0000000000388947 */ /* 0x000fea0003800000 */
[----:B------:R-:W-:Y:S01]  /*5980*/  UIADD3 UR16, UP0, UR6, 0x3f0, URZ ;  /* 0x000003f006107890 */ /* 0x000fe2000ff1e03f */
[----:B------:R-:W-:Y:S01]  /*5990*/  R2UR UR12, R7 ;  /* 0x00000000070c72ca */ /* 0x000fe200000e0000 */
[----:B------:R-:W-:Y:S02]  /*59a0*/  UIADD3 UR10, UR18, 0x20, URZ ;  /* 0x00000020120a7890 */ /* 0x000fe4000fffe03f */
[----:B------:R-:W-:Y:S02]  /*59b0*/  UIADD3 UR8, UR4, 0x2200, URZ ;  /* 0x0000220004087890 */ /* 0x000fe4000fffe03f */
[----:B------:R-:W-:Y:S02]  /*59c0*/  UIADD3 UR9, UR4, 0x68, URZ ;  /* 0x0000006804097890 */ /* 0x000fe4000fffe03f */
[----:B------:R-:W-:Y:S01]  /*59d0*/  UIADD3.X UR17, URZ, UR7, URZ, UP0, !UPT ;  /* 0x000000073f117290 */ /* 0x000fe200087fe43f */
[----:B------:R-:W-:Y:S01]  /*59e0*/  UMOV UR20, 0x0 ;  /* 0x0000000000147882 */ /* 0x000fe20000000000 */
[----:B------:R-:W-:Y:S01]  /*59f0*/  UMOV UR21, 0x10000000 ;  /* 0x1000000000157882 */ /* 0x000fe20000000000 */
[----:B------:R-:W-:-:S06]  /*5a00*/  UMOV UR11, UR19 ;  /* 0x00000013000b7c82 */ /* 0x000fcc0008000000 */
[----:B------:R3:W-:Y:S02]  /*5a10*/  UTMALDG.3D [UR8], [UR16], desc[UR20] ;  /* 0x00001408100075b4 */ /* 0x0007e40008011000 */
[----:B---3--:R-:W-:Y:S05]  /*5a20*/  @!P2 BRA `(.L_x_119) ;  /* 0x000000000004a947 */ /* 0x008fea0003800000 */
[----:B------:R-:W-:Y:S01]  /*5a30*/  BPT.TRAP 0x1 ;  /* 0x000000040000795c */ /* 0x000fe20000300000 */
.L_x_119:
[----:B-12---:R-:W1:Y:S02]  /*5a40*/  LDC R5, c[0x0][0x800] ;  /* 0x00020000ff057b82 */ /* 0x006e640000000800 */
[----:B-1----:R3:W-:Y:S02]  /*5a50*/  SYNCS.ARRIVE.TRANS64.RED.A0TR RZ, [UR4+0x68], R5 ;  /* 0x00006805ffff79a7 */ /* 0x0027e40008300404 */
.L_x_118:
[----:B------:R-:W-:Y:S05]  /*5a60*/  BSYNC B0 ;  /* 0x0000000000007941 */ /* 0x000fea0003800000 */
.L_x_117:
[----:B------:R-:W-:Y:S05]  /*5a70*/  @!P2 BRA `(.L_x_120) ;  /* 0x000000000004a947 */ /* 0x000fea0003800000 */
[----:B------:R-:W-:Y:S01]  /*5a80*/  BPT.TRAP 0x1 ;  /* 0x000000040000795c */ /* 0x000fe20000300000 */
.L_x_120:
[----:B------:R-:W-:-:S04]  /*5a90*/  UIADD3 UR5, UR4, 0x68, URZ ;  /* 0x0000006804057890 */ /* 0x000fc8000fffe03f */
[----:B------:R-:W-:-:S09]  /*5aa0*/  UPRMT UR5, UR36, 0x654, UR5 ;  /* 0x0000065424057896 */ /* 0x000fd20008000005 */
[----:B------:R-:W-:Y:S01]  /*5ab0*/  SYNCS.ARRIVE.TRANS64.RED.A1T0 RZ, [UR5], RZ ;  /* 0x000000ffffff79a7 */ /* 0x000fe20008100405 */
[----:B------:R-:W-:Y:S05]  /*5ac0*/  @!P2 BRA `(.L_x_121) ;  /* 0x000000000004a947 */ /* 0x000fea0003800000 */
[----:B------:R-:W-:Y:S01]  /*5ad0*/  BPT.TRAP 0x1 ;  /* 0x000000040000795c */ /* 0x000fe20000300000 */
.L_x_121:
[----:B------:R-:W4:Y:S02]  /*5ae0*/  SYNCS.PHASECHK.TRANS64.TRYWAIT P1, [UR4+0x90], R4 ;  /* 0x00009004ff0075a7 */ /* 0x000f240008020144 */
[----:B----4-:R-:W-:Y:S05]  /*5af0*/  @!P1 BRA `(.L_x_122) ;  /* 0x0000001c00a09947 */ /* 0x010fea0003800000 */
.L_x_172:
        /* <DEDUP_REMOVED lines=12> */
[----:B----4-:R-:W-:Y:S05]  /*5bc0*/  @!P2 BRA `(.L_x_125) ;  /* 0x000000000004a947 */ /* 0x010fea0003800000 */
[----:B------:R-:W-:Y:S01]  /*5bd0*/  BPT.TRAP 0x1 ;  /* 0x000000040000795c */ /* 0x000fe20000300000 */
.L_x_125:
[----:B-123--:R-:W1:Y:S02]  /*5be0*/  LDC R5, c[0x0][0x800] ;  /* 0x00020000ff057b82 */ /* 0x00ee640000000800 */
[----:B-1----:R4:W-:Y:S02]  /*5bf0*/  SYNCS.ARRIVE.TRANS64.RED.A0TR RZ, [UR4+0x70], R5 ;  /* 0x00007005ffff79a7 */ /* 0x0029e40008300404 */
.L_x_124:
[----:B------:R-:W-:Y:S05]  /*5c00*/  BSYNC B0 ;  /* 0x0000000000007941 */ /* 0x000fea0003800000 */
.L_x_123:
[----:B------:R-:W-:Y:S05]  /*5c10*/  @!P2 BRA `(.L_x_126) ;  /* 0x000000000004a947 */ /* 0x000fea0003800000 */
[----:B------:R-:W-:Y:S01]  /*5c20*/  BPT.TRAP 0x1 ;  /* 0x000000040000795c */ /* 0x000fe20000300000 */
.L_x_126:
[----:B------:R-:W-:-:S04]  /*5c30*/  UIADD3 UR5, UR4, 0x70, URZ ;  /* 0x0000007004057890 */ /* 0x000fc8000fffe03f */
[----:B------:R-:W-:-:S09]  /*5c40*/  UPRMT UR5, UR36, 0x654, UR5 ;  /* 0x0000065424057896 */ /* 0x000fd20008000005 */
[----:B------:R-:W-:Y:S01]  /*5c50*/  SYNCS.ARRIVE.TRANS64.RED.A1T0 RZ, [UR5], RZ ;  /* 0x000000ffffff79a7 */ /* 0x000fe20008100405 */
[----:B------:R-:W-:Y:S05]  /*5c60*/  @!P2 BRA `(.L_x_127) ;  /* 0x000000000004a947 */ /* 0x000fea0003800000 */
[----:B------:R-:W-:Y:S01]  /*5c70*/  BPT.TRAP 0x1 ;  /* 0x000000040000795c */ /* 0x000fe20000300000 */
.L_x_127:
[----:B------:R-:W5:Y:S02]  /*5c80*/  SYNCS.PHASECHK.TRANS64.TRYWAIT P1, [UR4+0x98], R4 ;  /* 0x00009804ff0075a7 */ /* 0x000f640008020144 */
[----:B-----5:R-:W-:Y:S05]  /*5c90*/  @!P1 BRA `(.L_x_128) ;  /* 0x0000001c00509947 */ /* 0x020fea0003800000 */
.L_x_173:
[----:B------:R-:W-:Y:S04]  /*5ca0*/  BSSY B0, `(.L_x_129) ;  /* 0x0000010000007945 */ /* 0x000fe80003800000 */
[----:B------:R-:W-:Y:S05]  /*5cb0*/  @!P0 BRA `(.L_x_130) ;  /* 0x0000000000388947 */ /* 0x000fea0003800000 */
[----:B------:R-:W-:Y:S01]  /*5cc0*/  R2UR UR12, R7 ;  /* 0x00000000070c72ca */ /* 0x000fe200000e0000 */
[----:B------:R-:W-:Y:S02]  /*5cd0*/  UIADD3 UR16, UP0, UR6, 0x3f0, URZ ;  /* 0x000003f006107890 */ /* 0x000fe4000ff1e03f */
        /* <DEDUP_REMOVED lines=8> */
[----:B-1----:R-:W-:Y:S05]  /*5d60*/  @!P2 BRA `(.L_x_131) ;  /* 0x000000000004a947 */ /* 0x002fea0003800000 */
[----:B------:R-:W-:Y:S01]  /*5d70*/  BPT.TRAP 0x1 ;  /* 0x000000040000795c */ /* 0x000fe20000300000 */
.L_x_131:
[----:B------:R-:W1:Y:S02]  /*5d80*/  LDC R4, c[0x0][0x800] ;  /* 0x00020000ff047b82 */ /* 0x000e640000000800 */
[----:B-1----:R1:W-:Y:S02]  /*5d90*/  SYNCS.ARRIVE.TRANS64.RED.A0TR RZ, [UR4+0x78], R4 ;  /* 0x00007804ffff79a7 */ /* 0x0023e40008300404 */
.L_x_130:
[----:B------:R-:W-:Y:S05]  /*5da0*/  BSYNC B0 ;  /* 0x0000000000007941 */ /* 0x000fea0003800000 */
.L_x_129:
[----:B------:R-:W-:Y:S05]  /*5db0*/  @!P2 BRA `(.L_x_132) ;  /* 0x000000000004a947 */ /* 0x000fea0003800000 */
[----:B------:R-:W-:Y:S01]  /*5dc0*/  BPT.TRAP 0x1 ;  /* 0x000000040000795c */ /* 0x000fe20000300000 */
.L_x_132:
[----:B------:R-:W-:Y:S01]  /*5dd0*/  IADD3 R16, P0, R16, UR52, RZ ;  /* 0x0000003410107c10 */ /* 0x000fe2000ff1e0ff */
[----:B------:R-:W-:Y:S01]  /*5de0*/  UIADD3 UR4, UR4, 0x78, URZ ;  /* 0x0000007804047890 */ /* 0x000fe2000fffe03f */
[----:B------:R-:W-:Y:S01]  /*5df0*/  LOP3.LUT R0, R0, 0x1, RZ, 0x3c, !PT ;  /* 0x0000000100007812 */ /* 0x000fe200078e3cff */
[----:B------:R-:W-:Y:S01]  /*5e00*/  IMAD.MOV.U32 R20, RZ, RZ, -0x1 ;  /* 0xffffffffff147424 */ /* 0x000fe200078e00ff */
[----:B------:R-:W-:Y:S01]  /*5e10*/  IADD3.X R17, R17, UR38, RZ, P0, !PT ;  /* 0x0000002611117c10 */ /* 0x000fe200087fe4ff */
[----:B------:R-:W-:Y:S01]  /*5e20*/  UPRMT UR4, UR36, 0x654, UR4 ;  /* 0x0000065424047896 */ /* 0x000fe20008000004 */
[----:B------:R-:W-:Y:S01]  /*5e30*/  ISETP.GE.U32.AND P0, PT, R16, UR22, PT ;  /* 0x0000001610007c0c */ /* 0x000fe2000bf06070 */
[----:B------:R-:W-:Y:S01]  /*5e40*/  IMAD.MOV.U32 R7, RZ, RZ, -0x1 ;  /* 0xffffffffff077424 */ /* 0x000fe200078e00ff */
[----:B-1----:R-:W-:Y:S02]  /*5e50*/  PRMT R4, RZ, 0x7610, R4 ;  /* 0x00007610ff047816 */ /* 0x002fe40000000004 */
[----:B------:R-:W-:-:S02]  /*5e60*/  ISETP.GE.U32.AND.EX P0, PT, R17, UR23, PT, P0 ;  /* 0x0000001711007c0c */ /* 0x000fc4000bf06100 */
[----:B------:R-:W-:Y:S02]  /*5e70*/  MOV R21, 0xffffffff ;  /* 0xffffffff00157802 */ /* 0x000fe40000000f00 */
[----:B------:R-:W-:Y:S09]  /*5e80*/  SYNCS.ARRIVE.TRANS64.RED.A1T0 RZ, [UR4], RZ ;  /* 0x000000ffffff79a7 */ /* 0x000ff20008100404 */
[----:B------:R-:W-:Y:S05]  /*5e90*/  @P0 BRA `(.L_x_133) ;  /* 0x0000000400580947 */ /* 0x000fea0003800000 */
[----:B------:R-:W1:Y:S01]  /*5ea0*/  S2R R15, SR_CTAID.X ;  /* 0x00000000000f7919 */ /* 0x000e620000002500 */
[----:B------:R-:W5:Y:S01]  /*5eb0*/  LDC.64 R12, c[0x0][0x8d0] ;  /* 0x00023400ff0c7b82 */ /* 0x000f620000000a00 */
[----:B------:R-:W-:Y:S01]  /*5ec0*/  ULDC UR4, c[0x0][0x150] ;  /* 0x0000540000047ab9 */ /* 0x000fe20000000800 */
[----:B------:R-:W-:Y:S01]  /*5ed0*/  IMAD.MOV.U32 R7, RZ, RZ, R16 ;  /* 0x000000ffff077224 */ /* 0x000fe200078e0010 */
[----:B------:R-:W2:Y:S01]  /*5ee0*/  S2R R19, SR_CTAID.Y ;  /* 0x0000000000137919 */ /* 0x000ea20000002600 */
[----:B------:R-:W-:-:S04]  /*5ef0*/  IMAD.MOV.U32 R21, RZ, RZ, R17 ;  /* 0x000000ffff157224 */ /* 0x000fc800078e0011 */
[----:B------:R-:W2:Y:S08]  /*5f00*/  LDC R22, c[0x0][0x144] ;  /* 0x00005100ff167b82 */ /* 0x000eb00000000800 */
[----:B------:R-:W3:Y:S01]  /*5f10*/  LDC R20, c[0x0][0x8d8] ;  /* 0x00023600ff147b82 */ /* 0x000ee20000000800 */
[----:B-----5:R-:W-:-:S04]  /*5f20*/  ISETP.NE.U32.AND P0, PT, R12, RZ, PT ;  /* 0x000000ff0c00720c */ /* 0x020fc80003f05070 */
[----:B------:R-:W-:Y:S02]  /*5f30*/  ISETP.NE.AND.EX P0, PT, R13, RZ, PT, P0 ;  /* 0x000000ff0d00720c */ /* 0x000fe40003f05300 */
[----:B-1----:R-:W-:Y:S02]  /*5f40*/  I2FP.F32.U32 R4, R15 ;  /* 0x0000000f00047245 */ /* 0x002fe40000201000 */
[----:B--2---:R-:W-:-:S03]  /*5f50*/  I2FP.F32.U32 R23, R19 ;  /* 0x0000001300177245 */ /* 0x004fc60000201000 */
[----:B------:R-:W-:-:S04]  /*5f60*/  FMUL R4, R4, UR4 ;  /* 0x0000000404047c20 */ /* 0x000fc80008400000 */
[----:B------:R1:W2:Y:S02]  /*5f70*/  F2I.U32.TRUNC.NTZ R14, R4 ;  /* 0x00000004000e7305 */ /* 0x0002a4000020f000 */
[----:B---3--:R-:W-:Y:S05]  /*5f80*/  @!P0 BRA `(.L_x_134) ;  /* 0x0000000000308947 */ /* 0x008fea0003800000 */
[----:B----4-:R-:W3:Y:S02]  /*5f90*/  LDC R5, c[0x0][0x8dc] ;  /* 0x00023700ff057b82 */ /* 0x010ee40000000800 */
[----:B---3--:R-:W-:-:S05]  /*5fa0*/  IADD3 R5, P0, R16, R5, RZ ;  /* 0x0000000510057210 */ /* 0x008fca0007f1e0ff */
[----:B------:R-:W-:-:S04]  /*5fb0*/  IMAD.X R21, RZ, RZ, R17, P0 ;  /* 0x000000ffff157224 */ /* 0x000fc800000e0611 */
[----:B------:R-:W-:-:S04]  /*5fc0*/  IMAD.WIDE.U32 R6, R21, R12, RZ ;  /* 0x0000000c15067225 */ /* 0x000fc800078e00ff */
[----:B------:R-:W-:-:S04]  /*5fd0*/  IMAD.WIDE.U32 R6, P0, R5, R13, R6 ;  /* 0x0000000d05067225 */ /* 0x000fc80007800006 */
[----:B-1----:R-:W-:-:S04]  /*5fe0*/  IMAD.WIDE.U32 R4, R5, R12, RZ ;  /* 0x0000000c05047225 */ /* 0x002fc800078e00ff */
[----:B------:R-:W-:Y:S01]  /*5ff0*/  IMAD.MOV.U32 R4, RZ, RZ, R7 ;  /* 0x000000ffff047224 */ /* 0x000fe200078e0007 */
[----:B------:R-:W-:Y:S02]  /*6000*/  IADD3 RZ, P1, R5, R6, RZ ;  /* 0x0000000605ff7210 */ /* 0x000fe40007f3e0ff */
[----:B------:R-:W-:-:S03]  /*6010*/  IADD3.X R5, RZ, RZ, RZ, P0, !PT ;  /* 0x000000ffff057210 */ /* 0x000fc600007fe4ff */
[----:B------:R-:W-:-:S04]  /*6020*/  IMAD.WIDE.U32.X R4, R21, R13, R4, P1 ;  /* 0x0000000d15047225 */ /* 0x000fc800008e0404 */
[----:B------:R-:W-:Y:S02]  /*6030*/  IMAD.MOV.U32 R7, RZ, RZ, R4 ;  /* 0x000000ffff077224 */ /* 0x000fe400078e0004 */
[----:B------:R-:W-:-:S07]  /*6040*/  IMAD.MOV.U32 R21, RZ, RZ, R5 ;  /* 0x000000ffff157224 */ /* 0x000fce00078e0005 */
.L_x_134:
[----:B------:R-:W-:Y:S01]  /*6050*/  ULDC UR4, c[0x0][0x154] ;  /* 0x0000550000047ab9 */ /* 0x000fe20000000800 */
[----:B------:R-:W3:Y:S01]  /*6060*/  LDC R12, c[0x0][0x148] ;  /* 0x00005200ff0c7b82 */ /* 0x000ee20000000800 */
[----:B------:R-:W-:Y:S01]  /*6070*/  FMUL R23, R23, UR4 ;  /* 0x0000000417177c20 */ /* 0x000fe20008400000 */
[----:B------:R-:W-:Y:S01]  /*6080*/  ISETP.NE.AND P2, PT, R2, 0x1, PT ;  /* 0x000000010200780c */ /* 0x000fe20003f45270 */
[----:B--2---:R-:W-:Y:S01]  /*6090*/  IMAD.MOV R6, RZ, RZ, -R14 ;  /* 0x000000ffff067224 */ /* 0x004fe200078e0a0e */
[-CC-:B------:R-:W-:Y:S02]  /*60a0*/  SHF.R.U64 R14, R7, R20.reuse, R21.reuse ;  /* 0x00000014070e7219 */ /* 0x180fe40000001215 */
[----:B------:R-:W-:Y:S01]  /*60b0*/  SHF.R.U32.HI R20, RZ, R20, R21 ;  /* 0x00000014ff147219 */ /* 0x000fe20000011615 */
[----:B------:R-:W2:Y:S01]  /*60c0*/  F2I.U32.TRUNC.NTZ R23, R23 ;  /* 0x0000001700177305 */ /* 0x000ea2000020f000 */
[----:B-1--4-:R-:W1:Y:S01]  /*60d0*/  LDC.64 R4, c[0x0][0x8c8] ;  /* 0x00023200ff047b82 */ /* 0x012e620000000a00 */
[----:B------:R-:W-:Y:S01]  /*60e0*/  IADD3 R21, P0, RZ, -R14, RZ ;  /* 0x8000000eff157210 */ /* 0x000fe20007f1e0ff */
[----:B------:R-:W-:-:S04]  /*60f0*/  IMAD R15, R22, R6, R15 ;  /* 0x00000006160f7224 */ /* 0x000fc800078e020f */
[----:B------:R-:W-:Y:S02]  /*6100*/  IMAD.X R7, RZ, RZ, ~R20, P0 ;  /* 0x000000ffff077224 */ /* 0x000fe400000e0e14 */
[----:B------:R-:W4:Y:S01]  /*6110*/  LDC R24, c[0x0][0x8c0] ;  /* 0x00023000ff187b82 */ /* 0x000f220000000800 */
[----:B--2---:R-:W-:-:S07]  /*6120*/  IADD3 R13, -R23, RZ, RZ ;  /* 0x000000ff170d7210 */ /* 0x004fce0007ffe1ff */
[----:B------:R-:W2:Y:S01]  /*6130*/  LDC R27, c[0x0][0x900] ;  /* 0x00024000ff1b7b82 */ /* 0x000ea20000000800 */
[----:B---3--:R-:W-:-:S07]  /*6140*/  @P2 IMAD R15, R12, R13, R19 ;  /* 0x0000000d0c0f2224 */ /* 0x008fce00078e0213 */
[----:B------:R-:W3:Y:S01]  /*6150*/  LDC.64 R12, c[0x0][0x8e8] ;  /* 0x00023a00ff0c7b82 */ /* 0x000ee20000000a00 */
[----:B-1----:R-:W-:-:S04]  /*6160*/  IMAD R6, R7, R4, RZ ;  /* 0x0000000407067224 */ /* 0x002fc800078e02ff */
[C---:B------:R-:W-:Y:S02]  /*6170*/  IMAD R7, R21.reuse, R5, R6 ;  /* 0x0000000515077224 */ /* 0x040fe400078e0206 */
[----:B------:R-:W-:Y:S01]  /*6180*/  IMAD.WIDE.U32 R4, R21, R4, R16 ;  /* 0x0000000415047225 */ /* 0x000fe200078e0010 */
[----:B------:R-:W1:Y:S03]  /*6190*/  LDC R6, c[0x0][0x8b0] ;  /* 0x00022c00ff067b82 */ /* 0x000e660000000800 */
[----:B------:R-:W-:-:S05]  /*61a0*/  IMAD.IADD R5, R5, 0x1, R7 ;  /* 0x0000000105057824 */ /* 0x000fca00078e0207 */
[----:B------:R-:W2:Y:S01]  /*61b0*/  LDC R25, c[0x0][0x8f0] ;  /* 0x00023c00ff197b82 */ /* 0x000ea20000000800 */
[-CC-:B----4-:R-:W-:Y:S02]  /*61c0*/  SHF.R.U64 R22, R4, R24.reuse, R5.reuse ;  /* 0x0000001804167219 */ /* 0x190fe40000001205 */
[----:B------:R-:W-:-:S05]  /*61d0*/  SHF.R.U32.HI R5, RZ, R24, R5 ;  /* 0x00000018ff057219 */ /* 0x000fca0000011605 */
[----:B------:R-:W4:Y:S01]  /*61e0*/  LDC R21, c[0x0][0x8e0] ;  /* 0x00023800ff157b82 */ /* 0x000f220000000800 */
[----:B---3--:R-:W-:-:S04]  /*61f0*/  ISETP.NE.U32.AND P0, PT, R12, RZ, PT ;  /* 0x000000ff0c00720c */ /* 0x008fc80003f05070 */
[----:B------:R-:W-:-:S03]  /*6200*/  ISETP.NE.AND.EX P0, PT, R13, RZ, PT, P0 ;  /* 0x000000ff0d00720c */ /* 0x000fc60003f05300 */
[----:B------:R-:W3:Y:S01]  /*6210*/  LDC R20, c[0x0][0x8b8] ;  /* 0x00022e00ff147b82 */ /* 0x000ee20000000800 */
[-CC-:B-1----:R-:W-:Y:S02]  /*6220*/  SHF.R.U64 R23, R22, R6.reuse, R5.reuse ;  /* 0x0000000616177219 */ /* 0x182fe40000001205 */
[----:B------:R-:W-:-:S04]  /*6230*/  SHF.R.U32.HI R4, RZ, R6, R5 ;  /* 0x00000006ff047219 */ /* 0x000fc80000011605 */
[-CC-:B--2---:R-:W-:Y:S01]  /*6240*/  SHF.R.U64 R24, R23, R27.reuse, R4.reuse ;  /* 0x0000001b17187219 */ /* 0x184fe20000001204 */
[----:B------:R-:W1:Y:S01]  /*6250*/  LDC R19, c[0x0][0x8a8] ;  /* 0x00022a00ff137b82 */ /* 0x000e620000000800 */
[----:B------:R-:W-:-:S03]  /*6260*/  SHF.R.U32.HI R27, RZ, R27, R4 ;  /* 0x0000001bff1b7219 */ /* 0x000fc60000011604 */
[----:B------:R-:W-:Y:S02]  /*6270*/  IMAD.MOV.U32 R4, RZ, RZ, R24 ;  /* 0x000000ffff047224 */ /* 0x000fe400078e0018 */
[----:B------:R-:W-:Y:S01]  /*6280*/  IMAD.MOV.U32 R5, RZ, RZ, R27 ;  /* 0x000000ffff057224 */ /* 0x000fe200078e001b */
[----:B------:R-:W-:Y:S06]  /*6290*/  @!P0 BRA `(.L_x_135) ;  /* 0x0000000000288947 */ /* 0x000fec0003800000 */
[----:B------:R-:W2:Y:S02]  /*62a0*/  LDC R5, c[0x0][0x8f4] ;  /* 0x00023d00ff057b82 */ /* 0x000ea40000000800 */
[----:B--2---:R-:W-:-:S05]  /*62b0*/  IADD3 R5, P0, R24, R5, RZ ;  /* 0x0000000518057210 */ /* 0x004fca0007f1e0ff */
[----:B------:R-:W-:-:S04]  /*62c0*/  IMAD.X R27, RZ, RZ, R27, P0 ;  /* 0x000000ffff1b7224 */ /* 0x000fc800000e061b */
[----:B------:R-:W-:-:S04]  /*62d0*/  IMAD.WIDE.U32 R6, R27, R12, RZ ;  /* 0x0000000c1b067225 */ /* 0x000fc800078e00ff */
[----:B------:R-:W-:-:S04]  /*62e0*/  IMAD.WIDE.U32 R6, P0, R5, R13, R6 ;  /* 0x0000000d05067225 */ /* 0x000fc80007800006 */
[----:B------:R-:W-:Y:S01]  /*62f0*/  IMAD.WIDE.U32 R4, R5, R12, RZ ;  /* 0x0000000c05047225 */ /* 0x000fe200078e00ff */
[----:B------:R-:W-:-:S04]  /*6300*/  MOV R4, R7 ;  /* 0x0000000700047202 */ /* 0x000fc80000000f00 */
[----:B------:R-:W-:Y:S01]  /*6310*/  IADD3 RZ, P1, R5, R6, RZ ;  /* 0x0000000605ff7210 */ /* 0x000fe20007f3e0ff */
[----:B------:R-:W-:-:S04]  /*6320*/  IMAD.X R5, RZ, RZ, RZ, P0 ;  /* 0x000000ffff057224 */ /* 0x000fc800000e06ff */
[----:B------:R-:W-:-:S08]  /*6330*/  IMAD.WIDE.U32.X R4, R27, R13, R4, P1 ;  /* 0x0000000d1b047225 */ /* 0x000fd000008e0404 */
.L_x_135:
[----:B------:R-:W-:Y:S01]  /*6340*/  SHF.R.U64 R4, R4, R25, R5 ;  /* 0x0000001904047219 */ /* 0x000fe20000001205 */
[----:B------:R-:W-:Y:S01]  /*6350*/  IMAD.MOV.U32 R7, RZ, RZ, R14 ;  /* 0x000000ffff077224 */ /* 0x000fe200078e000e */
[----:B------:R-:W-:Y:S02]  /*6360*/  LOP3.LUT R23, R23, R8, RZ, 0xc0, !PT ;  /* 0x0000000817177212 */ /* 0x000fe400078ec0ff */
[----:B------:R-:W-:Y:S01]  /*6370*/  LOP3.LUT R22, R22, R3, RZ, 0xc0, !PT ;  /* 0x0000000316167212 */ /* 0x000fe200078ec0ff */
[----:B------:R-:W-:Y:S02]  /*6380*/  IMAD.MOV R5, RZ, RZ, -R4 ;  /* 0x000000ffff057224 */ /* 0x000fe400078e0a04 */
[----:B------:R-:W-:Y:S02]  /*6390*/  IMAD R23, R4, UR13, R23 ;  /* 0x0000000d04177c24 */ /* 0x000fe4000f8e0217 */
[----:B----4-:R-:W-:Y:S02]  /*63a0*/  IMAD R24, R5, R21, R24 ;  /* 0x0000001505187224 */ /* 0x010fe400078e0218 */
[----:B---3--:R-:W-:-:S02]  /*63b0*/  IMAD R15, R23, R20, R15 ;  /* 0x00000014170f7224 */ /* 0x008fc400078e020f */
[----:B-1----:R-:W-:Y:S02]  /*63c0*/  IMAD R24, R24, R19, R22 ;  /* 0x0000001318187224 */ /* 0x002fe400078e0216 */
[----:B------:R-:W-:-:S03]  /*63d0*/  IMAD.MOV.U32 R4, RZ, RZ, 0x1 ;  /* 0x00000001ff047424 */ /* 0x000fc600078e00ff */
[----:B------:R-:W-:Y:S02]  /*63e0*/  SEL R20, R24, R15, !P2 ;  /* 0x0000000f18147207 */ /* 0x000fe40005000000 */
[----:B------:R-:W-:-:S07]  /*63f0*/  SEL R21, R15, R24, !P2 ;  /* 0x000000180f157207 */ /* 0x000fce0005000000 */
.L_x_133:
[----:B------:R-:W-:-:S13]  /*6400*/  LOP3.LUT P0, RZ, R4, 0xff, RZ, 0xc0, !PT ;  /* 0x000000ff04ff7812 */ /* 0x000fda000780c0ff */
[----:B------:R-:W-:Y:S05]  /*6410*/  @P0 BRA `(.L_x_136) ;  /* 0xfffffff000580947 */ /* 0x000fea000383ffff */
.L_x_104:
[----:B------:R-:W-:-:S13]  /*6420*/  ELECT P0, URZ, PT ;  /* 0x00000000003f782f */ /* 0x000fda0003800000 */
[----:B------:R-:W-:Y:S05]  /*6430*/  @!P0 BRA `(.L_x_9) ;  /* 0x0000001000808947 */ /* 0x000fea0003800000 */
[----:B------:R-:W-:-:S04]  /*6440*/  LOP3.LUT R18, R18, 0x2, RZ, 0xfc, !PT ;  /* 0x0000000212127812 */ /* 0x000fc800078efcff */
[----:B------:R-:W-:-:S13]  /*6450*/  ISETP.NE.AND P1, PT, R18, 0x3, PT ;  /* 0x000000031200780c */ /* 0x000fda0003f25270 */
[----:B------:R-:W-:Y:S05]  /*6460*/  @!P1 BRA `(.L_x_137) ;  /* 0x0000000000049947 */ /* 0x000fea0003800000 */
[----:B------:R-:W-:Y:S01]  /*6470*/  BPT.TRAP 0x1 ;  /* 0x000000040000795c */ /* 0x000fe20000300000 */
.L_x_137:
[----:B---3--:R-:W-:Y:S01]  /*6480*/  IMAD.U32 R4, RZ, RZ, UR36 ;  /* 0x00000024ff047e24 */ /* 0x008fe2000f8e00ff */
[----:B------:R-:W-:Y:S02]  /*6490*/  MOV R3, 0x400 ;  /* 0x0000040000037802 */ /* 0x000fe40000000f00 */
[----:B------:R-:W-:Y:S02]  /*64a0*/  SHF.L.U32 R2, R0, 0x1f, RZ ;  /* 0x0000001f00027819 */ /* 0x000fe400000006ff */
[----:B------:R-:W-:-:S04]  /*64b0*/  LEA R3, R4, R3, 0x18 ;  /* 0x0000000304037211 */ /* 0x000fc800078ec0ff */
[----:B------:R-:W1:Y:S02]  /*64c0*/  SYNCS.PHASECHK.TRANS64.TRYWAIT P0, [R3+URZ+0x80], R2 ;  /* 0x00008002030075a7 */ /* 0x000e64000800017f */
[----:B-1----:R-:W-:Y:S05]  /*64d0*/  @!P0 BRA `(.L_x_138) ;  /* 0x0000001400588947 */ /* 0x002fea0003800000 */
.L_x_174:
[----:B------:R-:W-:Y:S05]  /*64e0*/  @!P1 BRA `(.L_x_139) ;  /* 0x0000000000049947 */ /* 0x000fea0003800000 */
[----:B------:R-:W-:Y:S01]  /*64f0*/  BPT.TRAP 0x1 ;  /* 0x000000040000795c */ /* 0x000fe20000300000 */
.L_x_139:
[----:B------:R-:W3:Y:S02]  /*6500*/  SYNCS.PHASECHK.TRANS64.TRYWAIT P0, [R3+URZ+0x88], R2 ;  /* 0x00008802030075a7 */ /* 0x000ee4000800017f */
[----:B---3--:R-:W-:Y:S05]  /*6510*/  @!P0 BRA `(.L_x_140) ;  /* 0x00000014005c8947 */ /* 0x008fea0003800000 */
.L_x_175:
[----:B------:R-:W-:Y:S05]  /*6520*/  @!P1 BRA `(.L_x_141) ;  /* 0x0000000000049947 */ /* 0x000fea0003800000 */
[----:B------:R-:W-:Y:S01]  /*6530*/  BPT.TRAP 0x1 ;  /* 0x000000040000795c */ /* 0x000fe20000300000 */
.L_x_141:
[----:B------:R-:W1:Y:S02]  /*6540*/  SYNCS.PHASECHK.TRANS64.TRYWAIT P0, [R3+URZ+0x90], R2 ;  /* 0x00009002030075a7 */ /* 0x000e64000800017f */
[----:B-1----:R-:W-:Y:S05]  /*6550*/  @!P0 BRA `(.L_x_142) ;  /* 0x0000001400608947 */ /* 0x002fea0003800000 */
.L_x_176:
[----:B------:R-:W-:Y:S05]  /*6560*/  @!P1 BRA `(.L_x_143) ;  /* 0x0000000000049947 */ /* 0x000fea0003800000 */
[----:B------:R-:W-:Y:S01]  /*6570*/  BPT.TRAP 0x1 ;  /* 0x000000040000795c */ /* 0x000fe20000300000 */
.L_x_143:
[----:B------:R-:W-:-:S07]  /*6580*/  SHF.L.U32 R0, R0, 0x1f, RZ ;  /* 0x0000001f00007819 */ /* 0x000fce00000006ff */
.L_x_144:
[----:B------:R1:W1:Y:S02]  /*6590*/  SYNCS.PHASECHK.TRANS64.TRYWAIT P0, [R3+URZ+0x98], R0 ;  /* 0x00009800030075a7 */ /* 0x000264000800017f */
[----:B-1----:R-:W-:Y:S05]  /*65a0*/  @!P0 NANOSLEEP.SYNCS 0x989680 ;  /* 0x009896800000895d */ /* 0x002fea0003900000 */
[----:B------:R-:W1:Y:S02]  /*65b0*/  @!P0 SYNCS.PHASECHK.TRANS64 P0, [R3+URZ+0x98], R0 ;  /* 0x00009800030085a7 */ /* 0x000e64000800007f */
[----:B-1----:R-:W-:Y:S05]  /*65c0*/  @P0 BRA `(.L_x_9) ;  /* 0x00000010001c0947 */ /* 0x002fea0003800000 */
[----:B------:R-:W-:Y:S05]  /*65d0*/  BRA `(.L_x_144) ;  /* 0xfffffffc00ec7947 */ /* 0x000fea000383ffff */
.L_x_99:
[----:B------:R-:W-:Y:S01]  /*65e0*/  LOP3.LUT P0, RZ, R11, 0xff, RZ, 0xc0, !PT ;  /* 0x000000ff0bff7812 */ /* 0x000fe2000780c0ff */
[----:B------:R-:W-:Y:S01]  /*65f0*/  IMAD.MOV.U32 R0, RZ, RZ, 0x1 ;  /* 0x00000001ff007424 */ /* 0x000fe200078e00ff */
[----:B------:R-:W-:-:S11]  /*6600*/  MOV R12, RZ ;  /* 0x000000ff000c7202 */ /* 0x000fd60000000f00 */
[----:B------:R-:W-:Y:S05]  /*6610*/  @!P0 BRA `(.L_x_145) ;  /* 0x0000000c000c8947 */ /* 0x000fea0003800000 */
[----:B------:R-:W1:Y:S01]  /*6620*/  LDC R0, c[0x0][0x28c] ;  /* 0x0000a300ff007b82 */ /* 0x000e620000000800 */
[C---:B------:R-:W-:Y:S01]  /*6630*/  LOP3.LUT P2, RZ, R3.reuse, 0x7f, RZ, 0xc0, !PT ;  /* 0x0000007f03ff7812 */ /* 0x040fe2000784c0ff */
[----:B------:R-:W-:Y:S01]  /*6640*/  ULDC UR5, c[0x0][0x900] ;  /* 0x0002400000057ab9 */ /* 0x000fe20000000800 */
[----:B------:R-:W-:Y:S01]  /*6650*/  LOP3.LUT P0, RZ, R3, 0x1f, RZ, 0xc0, !PT ;  /* 0x0000001f03ff7812 */ /* 0x000fe2000780c0ff */
[----:B------:R-:W-:Y:S01]  /*6660*/  UMOV UR6, 0xffffffff ;  /* 0xffffffff00067882 */ /* 0x000fe20000000000 */
[----:B------:R-:W-:Y:S01]  /*6670*/  BSSY B0, `(.L_x_145) ;  /* 0x00000bd000007945 */ /* 0x000fe20003800000 */
[----:B------:R-:W-:Y:S01]  /*6680*/  USHF.L.U32 UR6, UR6, UR5, URZ ;  /* 0x0000000506067299 */ /* 0x000fe2000800063f */
[----:B------:R-:W-:Y:S01]  /*6690*/  IMAD.MOV.U32 R13, RZ, RZ, 0x1 ;  /* 0x00000001ff0d7424 */ /* 0x000fe200078e00ff */
[----:B------:R-:W-:Y:S01]  /*66a0*/  LOP3.LUT R11, R19, 0x2, RZ, 0xfc, !PT ;  /* 0x00000002130b7812 */ /* 0x000fe200078efcff */
[----:B------:R-:W-:Y:S01]  /*66b0*/  IMAD.MOV.U32 R12, RZ, RZ, RZ ;  /* 0x000000ffff0c7224 */ /* 0x000fe200078e00ff */
[----:B------:R-:W-:Y:S01]  /*66c0*/  PLOP3.LUT P0, PT, P0, P2, PT, 0x8a, 0x0 ;  /* 0x000000000000781c */ /* 0x000fe20000705172 */
[----:B------:R-:W-:Y:S01]  /*66d0*/  ULDC UR4, c[0x0][0x8a8] ;  /* 0x00022a0000047ab9 */ /* 0x000fe20000000800 */
[----:B------:R-:W-:-:S02]  /*66e0*/  USHF.L.U32 UR17, UR37, UR5, URZ ;  /* 0x0000000525117299 */ /* 0x000fc4000800063f */
[----:B------:R-:W-:Y:S02]  /*66f0*/  UIADD3 UR15, UR4, -0x1, URZ ;  /* 0xffffffff040f7890 */ /* 0x000fe4000fffe03f */
[----:B------:R-:W-:Y:S01]  /*6700*/  ULOP3.LUT UR16, URZ, UR6, URZ, 0x33, !UPT ;  /* 0x000000063f107292 */ /* 0x000fe2000f8e333f */
[----:B------:R-:W-:Y:S01]  /*6710*/  ULDC.64 UR20, c[0x0][0x198] ;  /* 0x0000660000147ab9 */ /* 0x000fe20000000a00 */
[----:B-1----:R-:W-:-:S05]  /*6720*/  VIADD R0, R0, 0x3f ;  /* 0x0000003f00007836 */ /* 0x002fca0000000000 */
[----:B------:R-:W-:-:S04]  /*6730*/  SHF.R.S32.HI R3, RZ, 0x1f, R0 ;  /* 0x0000001fff037819 */ /* 0x000fc80000011400 */
[----:B------:R-:W-:Y:S01]  /*6740*/  LEA.HI R3, R3, R0, RZ, 0x6 ;  /* 0x0000000003037211 */ /* 0x000fe200078f30ff */
[----:B------:R-:W-:-:S03]  /*6750*/  IMAD.MOV.U32 R0, RZ, RZ, 0x1 ;  /* 0x00000001ff007424 */ /* 0x000fc600078e00ff */
[----:B------:R-:W-:-:S05]  /*6760*/  SHF.R.S32.HI R3, RZ, 0x6, R3 ;  /* 0x00000006ff037819 */ /* 0x000fca0000011403 */
[----:B------:R-:W-:-:S07]  /*6770*/  VIADD R10, R3, 0x1 ;  /* 0x00000001030a7836 */ /* 0x000fce0000000000 */
.L_x_157:
[----:B------:R-:W-:-:S03]  /*6780*/  UMOV UR4, 0xffffffff ;  /* 0xffffffff00047882 */ /* 0x000fc60000000000 */
[----:B------:R-:W-:Y:S05]  /*6790*/  BRA.DIV UR4, `(.L_x_146) ;  /* 0x0000001204e47947 */ /* 0x000fea000b800000 */
[----:B------:R-:W-:-:S13]  /*67a0*/  ELECT P6, URZ, PT ;  /* 0x00000000003f782f */ /* 0x000fda00038c0000 */
.L_x_179:
[----:B------:R-:W1:Y:S01]  /*67b0*/  LDC R4, c[0x0][0x28c] ;  /* 0x0000a300ff047b82 */ /* 0x000e620000000800 */
[----:B------:R-:W-:Y:S01]  /*67c0*/  BSSY B1, `(.L_x_147) ;  /* 0x0000035000017945 */ /* 0x000fe20003800000 */
[----:B-1----:R-:W-:-:S13]  /*67d0*/  ISETP.LT.OR P6, PT, R4, 0x1, !P6 ;  /* 0x000000010400780c */ /* 0x002fda00077c1670 */
[----:B------:R-:W-:Y:S05]  /*67e0*/  @P6 BRA `(.L_x_148) ;  /* 0x0000000000c86947 */ /* 0x000fea0003800000 */
[----:B------:R-:W-:Y:S01]  /*67f0*/  SHF.L.U32 R20, R20, 0x7, RZ ;  /* 0x0000000714147819 */ /* 0x000fe200000006ff */
[----:B------:R-:W-:Y:S02]  /*6800*/  IMAD.SHL.U32 R21, R21, 0x80, RZ ;  /* 0x0000008015157824 */ /* 0x000fe400078e00ff */
[----:B------:R-:W-:Y:S02]  /*6810*/  IMAD.MOV.U32 R14, RZ, RZ, RZ ;  /* 0x000000ffff0e7224 */ /* 0x000fe400078e00ff */
[----:B------:R-:W-:Y:S02]  /*6820*/  IMAD.MOV.U32 R4, RZ, RZ, R10 ;  /* 0x000000ffff047224 */ /* 0x000fe400078e000a */
[----:B------:R-:W-:Y:S02]  /*6830*/  IMAD.MOV.U32 R5, RZ, RZ, R0 ;  /* 0x000000ffff057224 */ /* 0x000fe400078e0000 */
[----:B------:R-:W-:-:S07]  /*6840*/  IMAD.MOV.U32 R6, RZ, RZ, R12 ;  /* 0x000000ffff067224 */ /* 0x000fce00078e000c */
.L_x_152:
[----:B------:R-:W1:Y:S01]  /*6850*/  S2R R9, SR_CgaCtaId ;  /* 0x0000000000097919 */ /* 0x000e620000008800 */
[----:B------:R-:W-:-:S04]  /*6860*/  MOV R8, 0x400 ;  /* 0x0000040000087802 */ /* 0x000fc80000000f00 */
[----:B-1----:R-:W-:Y:S02]  /*6870*/  LEA R23, R9, R8, 0x18 ;  /* 0x0000000809177211 */ /* 0x002fe400078ec0ff */
[----:B------:R-:W-:Y:S01]  /*6880*/  SHF.L.U32 R8, R5, 0x1f, RZ ;  /* 0x0000001f05087819 */ /* 0x000fe200000006ff */
[----:B------:R-:W1:Y:S01]  /*6890*/  @!P2 LDC R9, c[0x0][0x500] ;  /* 0x00014000ff09ab82 */ /* 0x000e620000000800 */
[----:B------:R-:W-:-:S04]  /*68a0*/  LEA R15, R6, R23, 0x3 ;  /* 0x00000017060f7211 */ /* 0x000fc800078e18ff */
[----:B------:R-:W2:Y:S02]  /*68b0*/  SYNCS.PHASECHK.TRANS64.TRYWAIT P1, [R15+URZ+0x30], R8 ;  /* 0x000030080f0075a7 */ /* 0x000ea4000802017f */
[----:B--2---:R-:W-:Y:S05]  /*68c0*/  @!P1 BRA `(.L_x_149) ;  /* 0x0000001000b89947 */ /* 0x004fea0003800000 */
.L_x_180:
[----:B--2---:R-:W-:Y:S01]  /*68d0*/  PRMT R8, R11, 0x9910, RZ ;  /* 0x000099100b087816 */ /* 0x004fe200000000ff */
[----:B-1----:R1:W-:Y:S03]  /*68e0*/  @!P2 SYNCS.ARRIVE.TRANS64 RZ, [R15+URZ], R9 ;  /* 0x000000090fffa9a7 */ /* 0x0023e6000800003f */
[----:B------:R-:W-:-:S13]  /*68f0*/  ISETP.NE.AND P1, PT, R8, 0x2, PT ;  /* 0x000000020800780c */ /* 0x000fda0003f25270 */
[----:B-1----:R-:W-:Y:S05]  /*6900*/  @P1 BRA `(.L_x_150) ;  /* 0x0000000000041947 */ /* 0x002fea0003800000 */
[----:B------:R-:W-:Y:S01]  /*6910*/  BPT.TRAP 0x1 ;  /* 0x000000040000795c */ /* 0x000fe20000300000 */
.L_x_150:
[----:B------:R-:W-:Y:S05]  /*6920*/  @P0 BRA `(.L_x_151) ;  /* 0x0000000000040947 */ /* 0x000fea0003800000 */
[----:B------:R-:W-:Y:S01]  /*6930*/  BPT.TRAP 0x1 ;  /* 0x000000040000795c */ /* 0x000fe20000300000 */
.L_x_151:
[----:B------:R-:W-:Y:S01]  /*6940*/  IMAD R23, R6, 0x4000, R23 ;  /* 0x0000400006177824 */ /* 0x000fe200078e0217 */
[----:B------:R-:W-:Y:S01]  /*6950*/  R2UR UR9, R15 ;  /* 0x000000000f0972ca */ /* 0x000fe200000e0000 */
[----:B------:R-:W-:Y:S01]  /*6960*/  VIADD R4, R4, 0xffffffff ;  /* 0xffffffff04047836 */ /* 0x000fe20000000000 */
[----:B------:R-:W-:Y:S01]  /*6970*/  UIADD3 UR4, UP0, UR20, 0xf0, URZ ;  /* 0x000000f014047890 */ /* 0x000fe2000ff1e03f */
[----:B------:R-:W-:Y:S01]  /*6980*/  R2UR UR11, R21 ;  /* 0x00000000150b72ca */ /* 0x000fe200000e0000 */
[----:B------:R-:W-:Y:S01]  /*6990*/  UIADD3 UR22, UP1, UR20, 0x1f0, URZ ;  /* 0x000001f014167890 */ /* 0x000fe2000ff3e03f */
[----:B------:R-:W-:Y:S01]  /*69a0*/  R2UR UR8, R23 ;  /* 0x00000000170872ca */ /* 0x000fe200000e0000 */
[----:B------:R-:W-:Y:S01]  /*69b0*/  UIADD3.X UR5, URZ, UR21, URZ, UP0, !UPT ;  /* 0x000000153f057290 */ /* 0x000fe200087fe43f */
[----:B------:R-:W-:Y:S01]  /*69c0*/  R2UR UR10, R14 ;  /* 0x000000000e0a72ca */ /* 0x000fe200000e0000 */
[----:B------:R-:W-:Y:S01]  /*69d0*/  VIADD R6, R6, 0x1 ;  /* 0x0000000106067836 */ /* 0x000fe20000000000 */
[----:B------:R-:W-:Y:S01]  /*69e0*/  R2UR UR12, R7 ;  /* 0x00000000070c72ca */ /* 0x000fe200000e0000 */
[----:B------:R-:W-:Y:S01]  /*69f0*/  UIADD3.X UR23, URZ, UR21, URZ, UP1, !UPT ;  /* 0x000000153f177290 */ /* 0x000fe20008ffe43f */
[----:B------:R-:W-:Y:S01]  /*6a00*/  R2UR UR18, R20 ;  /* 0x00000000141272ca */ /* 0x000fe200000e0000 */
[----:B------:R-:W-:Y:S01]  /*6a10*/  UMOV UR6, 0x0 ;  /* 0x0000000000067882 */ /* 0x000fe20000000000 */
[----:B------:R-:W-:Y:S01]  /*6a20*/  ISETP.GT.AND P3, PT, R4, 0x1, PT ;  /* 0x000000010400780c */ /* 0x000fe20003f64270 */
[----:B------:R-:W-:Y:S01]  /*6a30*/  UMOV UR7, 0x10000000 ;  /* 0x1000000000077882 */ /* 0x000fe20000000000 */
[----:B------:R-:W-:Y:S01]  /*6a40*/  ISETP.NE.AND P1, PT, R6, 0x6, PT ;  /* 0x000000060600780c */ /* 0x000fe20003f25270 */
[----:B------:R-:W-:-:S02]  /*6a50*/  VIADD R14, R14, 0x40 ;  /* 0x000000400e0e7836 */ /* 0x000fc40000000000 */
[----:B------:R-:W-:Y:S01]  /*6a60*/  UIADD3 UR13, UR8, 0x8400, URZ ;  /* 0x00008400080d7890 */ /* 0x000fe2000fffe03f */
[----:B------:R-:W-:Y:S01]  /*6a70*/  SEL R8, RZ, 0x1, P1 ;  /* 0x00000001ff087807 */ /* 0x000fe20000800000 */
[----:B------:R-:W-:Y:S01]  /*6a80*/  UIADD3 UR14, UR8, 0x20400, URZ ;  /* 0x00020400080e7890 */ /* 0x000fe2000fffe03f */
[----:B------:R-:W-:Y:S02]  /*6a90*/  SEL R6, R6, RZ, P1 ;  /* 0x000000ff06067207 */ /* 0x000fe40000800000 */
[----:B------:R-:W-:Y:S02]  /*6aa0*/  LOP3.LUT R5, R5, R8, RZ, 0x3c, !PT ;  /* 0x0000000805057212 */ /* 0x000fe400078e3cff */
[----:B------:R-:W-:Y:S02]  /*6ab0*/  UMOV UR8, UR13 ;  /* 0x0000000d00087c82 */ /* 0x000fe40008000000 */
[----:B------:R1:W-:Y:S02]  /*6ac0*/  UTMALDG.3D [UR8], [UR4], desc[UR6] ;  /* 0x00000608040075b4 */ /* 0x0003e40008011000 */
[----:B-1----:R-:W-:Y:S01]  /*6ad0*/  UMOV UR8, UR14 ;  /* 0x0000000e00087c82 */ /* 0x002fe20008000000 */
[----:B------:R-:W-:-:S02]  /*6ae0*/  UMOV UR11, UR18 ;  /* 0x00000012000b7c82 */ /* 0x000fc40008000000 */
[----:B------:R1:W-:Y:S02]  /*6af0*/  UTMALDG.3D [UR8], [UR22], desc[UR6] ;  /* 0x00000608160075b4 */ /* 0x0003e40008011000 */
[----:B-1----:R-:W-:Y:S05]  /*6b00*/  @P3 BRA `(.L_x_152) ;  /* 0xfffffffc00503947 */ /* 0x002fea000383ffff */
.L_x_148:
[----:B------:R-:W-:Y:S05]  /*6b10*/  BSYNC B1 ;  /* 0x0000000000017941 */ /* 0x000fea0003800000 */
.L_x_147:
[----:B------:R-:W-:Y:S01]  /*6b20*/  LOP3.LUT P3, RZ, R13, 0xff, RZ, 0xc0, !PT ;  /* 0x000000ff0dff7812 */ /* 0x000fe2000786c0ff */
[----:B------:R-:W-:Y:S01]  /*6b30*/  IMAD.IADD R12, R3, 0x1, R12 ;  /* 0x00000001030c7824 */ /* 0x000fe200078e020c */
[----:B------:R-:W-:Y:S01]  /*6b40*/  IADD3 R16, P4, R16, UR52, RZ ;  /* 0x0000003410107c10 */ /* 0x000fe2000ff9e0ff */
[----:B------:R-:W-:Y:S01]  /*6b50*/  ULDC.64 UR4, c[0x0][0x8f8] ;  /* 0x00023e0000047ab9 */ /* 0x000fe20000000a00 */
[----:B------:R-:W-:Y:S01]  /*6b60*/  BSSY B1, `(.L_x_153) ;  /* 0x000006b000017945 */ /* 0x000fe20003800000 */
[----:B------:R-:W-:Y:S01]  /*6b70*/  MOV R21, 0xffffffff ;  /* 0xffffffff00157802 */ /* 0x000fe20000000f00 */
[----:B------:R-:W-:Y:S01]  /*6b80*/  IMAD.MOV.U32 R20, RZ, RZ, -0x1 ;  /* 0xffffffffff147424 */ /* 0x000fe200078e00ff */
[----:B------:R-:W-:Y:S02]  /*6b90*/  ISETP.GT.U32.AND P1, PT, R12, 0x5, PT ;  /* 0x000000050c00780c */ /* 0x000fe40003f24070 */
[----:B------:R-:W-:Y:S02]  /*6ba0*/  IADD3.X R17, R17, UR38, RZ, P4, !PT ;  /* 0x0000002611117c10 */ /* 0x000fe4000a7fe4ff */
[----:B------:R-:W-:-:S02]  /*6bb0*/  ISETP.LT.U32.AND P1, PT, R3, 0x6, P1 ;  /* 0x000000060300780c */ /* 0x000fc40000f21070 */
[----:B------:R-:W1:Y:S01]  /*6bc0*/  @P3 S2R R5, SR_CgaCtaId ;  /* 0x0000000000053919 */ /* 0x000e620000008800 */
[----:B------:R-:W-:Y:S02]  /*6bd0*/  @P3 MOV R4, 0x400 ;  /* 0x0000040000043802 */ /* 0x000fe40000000f00 */
[----:B------:R-:W-:Y:S02]  /*6be0*/  PRMT R13, RZ, 0x7610, R13 ;  /* 0x00007610ff0d7816 */ /* 0x000fe4000000000d */
[----:B-1----:R-:W-:Y:S01]  /*6bf0*/  @P3 LEA R6, R5, R4, 0x18 ;  /* 0x0000000405063211 */ /* 0x002fe200078ec0ff */
[----:B------:R-:W-:-:S03]  /*6c00*/  IMAD.WIDE.U32 R4, R12, -0x55555555, RZ ;  /* 0xaaaaaaab0c047825 */ /* 0x000fc600078e00ff */
[----:B------:R1:W-:Y:S01]  /*6c10*/  @P3 SYNCS.ARRIVE.TRANS64.A1T0 RZ, [R6+URZ+0xa8], RZ ;  /* 0x0000a8ff06ff39a7 */ /* 0x0003e2000810003f */
[----:B------:R-:W-:Y:S02]  /*6c20*/  ISETP.GE.U32.AND P3, PT, R3, 0x6, PT ;  /* 0x000000060300780c */ /* 0x000fe40003f66070 */
[----:B------:R-:W-:Y:S02]  /*6c30*/  SHF.R.U32.HI R7, RZ, 0x2, R5 ;  /* 0x00000002ff077819 */ /* 0x000fe40000011605 */
[----:B------:R-:W-:Y:S02]  /*6c40*/  SEL R5, RZ, 0x1, !P1 ;  /* 0x00000001ff057807 */ /* 0x000fe40004800000 */
[----:B------:R-:W-:Y:S01]  /*6c50*/  ISETP.GE.U32.AND P1, PT, R16, UR4, PT ;  /* 0x0000000410007c0c */ /* 0x000fe2000bf26070 */
[----:B------:R-:W-:Y:S01]  /*6c60*/  IMAD R12, R7, -0x6, R12 ;  /* 0xfffffffa070c7824 */ /* 0x000fe200078e020c */
[----:B------:R-:W-:Y:S02]  /*6c70*/  LOP3.LUT R0, R0, R5, RZ, 0x3c, !PT ;  /* 0x0000000500007212 */ /* 0x000fe400078e3cff */
[----:B------:R-:W-:-:S02]  /*6c80*/  ISETP.GE.U32.AND.EX P1, PT, R17, UR5, PT, P1 ;  /* 0x0000000511007c0c */ /* 0x000fc4000bf26110 */
[----:B------:R-:W-:Y:S02]  /*6c90*/  PRMT R4, RZ, 0x7610, R4 ;  /* 0x00007610ff047816 */ /* 0x000fe40000000004 */
[----:B------:R-:W-:Y:S01]  /*6ca0*/  @P3 LOP3.LUT R0, R0, 0x1, R7, 0x78, !PT ;  /* 0x0000000100003812 */ /* 0x000fe200078e7807 */
[----:B------:R-:W-:-:S08]  /*6cb0*/  IMAD.MOV.U32 R7, RZ, RZ, -0x1 ;  /* 0xffffffffff077424 */ /* 0x000fd000078e00ff */
[----:B-1----:R-:W-:Y:S05]  /*6cc0*/  @P1 BRA `(.L_x_154) ;  /* 0x0000000400501947 */ /* 0x002fea0003800000 */
[----:B------:R-:W-:Y:S01]  /*6cd0*/  ULDC.64 UR4, c[0x0][0x8d0] ;  /* 0x0002340000047ab9 */ /* 0x000fe20000000a00 */
[----:B------:R-:W1:Y:S01]  /*6ce0*/  S2R R15, SR_CTAID.X ;  /* 0x00000000000f7919 */ /* 0x000e620000002500 */
[----:B------:R-:W-:Y:S01]  /*6cf0*/  ISETP.NE.U32.AND P1, PT, RZ, UR4, PT ;  /* 0x00000004ff007c0c */ /* 0x000fe2000bf25070 */
[----:B------:R-:W-:Y:S01]  /*6d00*/  ULDC UR7, c[0x0][0x8d8] ;  /* 0x0002360000077ab9 */ /* 0x000fe20000000800 */
[----:B------:R-:W-:Y:S01]  /*6d10*/  IMAD.MOV.U32 R4, RZ, RZ, R16 ;  /* 0x000000ffff047224 */ /* 0x000fe200078e0010 */
[----:B------:R-:W2:Y:S01]  /*6d20*/  S2R R14, SR_CTAID.Y ;  /* 0x00000000000e7919 */ /* 0x000ea20000002600 */
[----:B------:R-:W-:Y:S01]  /*6d30*/  ISETP.NE.AND.EX P1, PT, RZ, UR5, PT, P1 ;  /* 0x00000005ff007c0c */ /* 0x000fe2000bf25310 */
[----:B------:R-:W-:-:S12]  /*6d40*/  IMAD.MOV.U32 R5, RZ, RZ, R17 ;  /* 0x000000ffff057224 */ /* 0x000fd800078e0011 */
[----:B------:R-:W-:Y:S05]  /*6d50*/  @!P1 BRA `(.L_x_155) ;  /* 0x0000000000289947 */ /* 0x000fea0003800000 */
[----:B------:R-:W-:Y:S02]  /*6d60*/  ULDC UR6, c[0x0][0x8dc] ;  /* 0x0002370000067ab9 */ /* 0x000fe40000000800 */
[----:B------:R-:W-:-:S05]  /*6d70*/  IADD3 R9, P1, R16, UR6, RZ ;  /* 0x0000000610097c10 */ /* 0x000fca000ff3e0ff */
[----:B------:R-:W-:-:S04]  /*6d80*/  IMAD.X R21, RZ, RZ, R17, P1 ;  /* 0x000000ffff157224 */ /* 0x000fc800008e0611 */
[----:B------:R-:W-:-:S04]  /*6d90*/  IMAD.WIDE.U32 R6, R21, UR4, RZ ;  /* 0x0000000415067c25 */ /* 0x000fc8000f8e00ff */
[----:B------:R-:W-:-:S04]  /*6da0*/  IMAD.WIDE.U32 R6, P1, R9, UR5, R6 ;  /* 0x0000000509067c25 */ /* 0x000fc8000f820006 */
[----:B------:R-:W-:Y:S01]  /*6db0*/  IMAD.WIDE.U32 R8, R9, UR4, RZ ;  /* 0x0000000409087c25 */ /* 0x000fe2000f8e00ff */
[----:B------:R-:W-:-:S03]  /*6dc0*/  IADD3.X R5, RZ, RZ, RZ, P1, !PT ;  /* 0x000000ffff057210 */ /* 0x000fc60000ffe4ff */
[----:B------:R-:W-:Y:S01]  /*6dd0*/  IMAD.MOV.U32 R4, RZ, RZ, R7 ;  /* 0x000000ffff047224 */ /* 0x000fe200078e0007 */
[----:B------:R-:W-:-:S05]  /*6de0*/  IADD3 RZ, P1, R9, R6, RZ ;  /* 0x0000000609ff7210 */ /* 0x000fca0007f3e0ff */
[----:B------:R-:W-:-:S08]  /*6df0*/  IMAD.WIDE.U32.X R4, R21, UR5, R4, P1 ;  /* 0x0000000515047c25 */ /* 0x000fd000088e0404 */
.L_x_155:
[--C-:B------:R-:W-:Y:S01]  /*6e00*/  SHF.R.U64 R8, R4, UR7, R5.reuse ;  /* 0x0000000704087c19 */ /* 0x100fe20008001205 */
[----:B------:R-:W-:Y:S01]  /*6e10*/  ULDC.64 UR4, c[0x0][0x8c8] ;  /* 0x0002320000047ab9 */ /* 0x000fe20000000a00 */
[----:B------:R-:W-:Y:S01]  /*6e20*/  SHF.R.U32.HI R4, RZ, UR7, R5 ;  /* 0x00000007ff047c19 */ /* 0x000fe20008011605 */
[----:B------:R-:W3:Y:S01]  /*6e30*/  LDC R24, c[0x0][0x144] ;  /* 0x00005100ff187b82 */ /* 0x000ee20000000800 */
[----:B------:R-:W-:Y:S01]  /*6e40*/  IADD3 R7, P1, RZ, -R8, RZ ;  /* 0x80000008ff077210 */ /* 0x000fe20007f3e0ff */
[----:B------:R-:W-:Y:S01]  /*6e50*/  ULDC.64 UR8, c[0x0][0x8e8] ;  /* 0x00023a0000087ab9 */ /* 0x000fe20000000a00 */
[----:B-1----:R-:W-:Y:S01]  /*6e60*/  I2FP.F32.U32 R9, R15 ;  /* 0x0000000f00097245 */ /* 0x002fe20000201000 */
[----:B------:R-:W-:Y:S02]  /*6e70*/  ULDC UR6, c[0x0][0x8b0] ;  /* 0x00022c0000067ab9 */ /* 0x000fe40000000800 */
[----:B------:R-:W-:Y:S01]  /*6e80*/  IMAD.X R4, RZ, RZ, ~R4, P1 ;  /* 0x000000ffff047224 */ /* 0x000fe200008e0e04 */
[----:B------:R-:W-:Y:S01]  /*6e90*/  ISETP.NE.U32.AND P1, PT, RZ, UR8, PT ;  /* 0x00000008ff007c0c */ /* 0x000fe2000bf25070 */
[----:B------:R-:W1:Y:S02]  /*6ea0*/  LDC R21, c[0x0][0x148] ;  /* 0x00005200ff157b82 */ /* 0x000e640000000800 */
[----:B------:R-:W-:Y:S01]  /*6eb0*/  IMAD R6, R4, UR4, RZ ;  /* 0x0000000404067c24 */ /* 0x000fe2000f8e02ff */
[----:B------:R-:W-:Y:S01]  /*6ec0*/  ISETP.NE.AND.EX P1, PT, RZ, UR9, PT, P1 ;  /* 0x00000009ff007c0c */ /* 0x000fe2000bf25310 */
[----:B------:R-:W-:Y:S01]  /*6ed0*/  IMAD.WIDE.U32 R4, R7, UR4, R16 ;  /* 0x0000000407047c25 */ /* 0x000fe2000f8e0010 */
[----:B------:R-:W-:-:S03]  /*6ee0*/  ULDC UR4, c[0x0][0x150] ;  /* 0x0000540000047ab9 */ /* 0x000fc60000000800 */
[----:B------:R-:W-:Y:S02]  /*6ef0*/  IMAD R7, R7, UR5, R6 ;  /* 0x0000000507077c24 */ /* 0x000fe4000f8e0206 */
[----:B------:R-:W-:Y:S01]  /*6f00*/  FMUL R6, R9, UR4 ;  /* 0x0000000409067c20 */ /* 0x000fe20008400000 */
[----:B------:R-:W-:Y:S01]  /*6f10*/  ULDC UR4, c[0x0][0x8c0] ;  /* 0x0002300000047ab9 */ /* 0x000fe20000000800 */
[----:B------:R-:W-:Y:S01]  /*6f20*/  ULDC UR5, c[0x0][0x154] ;  /* 0x0000550000057ab9 */ /* 0x000fe20000000800 */
[----:B------:R-:W-:-:S03]  /*6f30*/  IMAD.IADD R5, R5, 0x1, R7 ;  /* 0x0000000105057824 */ /* 0x000fc600078e0207 */
[----:B------:R-:W4:Y:S02]  /*6f40*/  F2I.U32.TRUNC.NTZ R6, R6 ;  /* 0x0000000600067305 */ /* 0x000f24000020f000 */
[----:B------:R-:W-:Y:S02]  /*6f50*/  SHF.R.U64 R9, R4, UR4, R5 ;  /* 0x0000000404097c19 */ /* 0x000fe40008001205 */
[----:B--2---:R-:W-:-:S05]  /*6f60*/  I2FP.F32.U32 R4, R14 ;  /* 0x0000000e00047245 */ /* 0x004fca0000201000 */
[----:B------:R-:W-:Y:S01]  /*6f70*/  FMUL R22, R4, UR5 ;  /* 0x0000000504167c20 */ /* 0x000fe20008400000 */
[----:B------:R-:W-:Y:S01]  /*6f80*/  SHF.R.U32.HI R4, RZ, UR4, R5 ;  /* 0x00000004ff047c19 */ /* 0x000fe20008011605 */
[----:B------:R-:W-:-:S03]  /*6f90*/  ULDC UR4, c[0x0][0x900] ;  /* 0x0002400000047ab9 */ /* 0x000fc60000000800 */
[--C-:B------:R-:W-:Y:S01]  /*6fa0*/  SHF.R.U64 R20, R9, UR6, R4.reuse ;  /* 0x0000000609147c19 */ /* 0x100fe20008001204 */
[----:B------:R-:W2:Y:S01]  /*6fb0*/  F2I.U32.TRUNC.NTZ R22, R22 ;  /* 0x0000001600167305 */ /* 0x000ea2000020f000 */
[----:B------:R-:W-:Y:S01]  /*6fc0*/  SHF.R.U32.HI R5, RZ, UR6, R4 ;  /* 0x00000006ff057c19 */ /* 0x000fe20008011604 */
[----:B----4-:R-:W-:-:S03]  /*6fd0*/  IMAD.MOV R6, RZ, RZ, -R6 ;  /* 0x000000ffff067224 */ /* 0x010fc600078e0a06 */
[----:B------:R-:W-:Y:S01]  /*6fe0*/  SHF.R.U64 R18, R20, UR4, R5 ;  /* 0x0000000414127c19 */ /* 0x000fe20008001205 */
[----:B---3--:R-:W-:Y:S01]  /*6ff0*/  IMAD R15, R24, R6, R15 ;  /* 0x00000006180f7224 */ /* 0x008fe200078e020f */
[----:B------:R-:W-:-:S03]  /*7000*/  SHF.R.U32.HI R23, RZ, UR4, R5 ;  /* 0x00000004ff177c19 */ /* 0x000fc60008011605 */
[----:B------:R-:W-:Y:S01]  /*7010*/  IMAD.MOV.U32 R4, RZ, RZ, R18 ;  /* 0x000000ffff047224 */ /* 0x000fe200078e0012 */
[----:B------:R-:W-:Y:S01]  /*7020*/  MOV R5, R23 ;  /* 0x0000001700057202 */ /* 0x000fe20000000f00 */
[----:B--2---:R-:W-:Y:S06]  /*7030*/  @!P1 BRA `(.L_x_156) ;  /* 0x0000000000289947 */ /* 0x004fec0003800000 */
[----:B------:R-:W-:Y:S02]  /*7040*/  ULDC UR4, c[0x0][0x8f4] ;  /* 0x00023d0000047ab9 */ /* 0x000fe40000000800 */
[----:B------:R-:W-:-:S05]  /*7050*/  IADD3 R5, P1, R18, UR4, RZ ;  /* 0x0000000412057c10 */ /* 0x000fca000ff3e0ff */
[----:B------:R-:W-:-:S04]  /*7060*/  IMAD.X R23, RZ, RZ, R23, P1 ;  /* 0x000000ffff177224 */ /* 0x000fc800008e0617 */
[----:B------:R-:W-:-:S04]  /*7070*/  IMAD.WIDE.U32 R6, R23, UR8, RZ ;  /* 0x0000000817067c25 */ /* 0x000fc8000f8e00ff */
[----:B------:R-:W-:-:S04]  /*7080*/  IMAD.WIDE.U32 R6, P1, R5, UR9, R6 ;  /* 0x0000000905067c25 */ /* 0x000fc8000f820006 */
[----:B------:R-:W-:-:S04]  /*7090*/  IMAD.WIDE.U32 R4, R5, UR8, RZ ;  /* 0x0000000805047c25 */ /* 0x000fc8000f8e00ff */
[----:B------:R-:W-:Y:S01]  /*70a0*/  IMAD.MOV.U32 R4, RZ, RZ, R7 ;  /* 0x000000ffff047224 */ /* 0x000fe200078e0007 */
[----:B------:R-:W-:Y:S01]  /*70b0*/  IADD3 RZ, P3, R5, R6, RZ ;  /* 0x0000000605ff7210 */ /* 0x000fe20007f7e0ff */
[----:B------:R-:W-:-:S04]  /*70c0*/  IMAD.X R5, RZ, RZ, RZ, P1 ;  /* 0x000000ffff057224 */ /* 0x000fc800008e06ff */
[----:B------:R-:W-:-:S08]  /*70d0*/  IMAD.WIDE.U32.X R4, R23, UR9, R4, P3 ;  /* 0x0000000917047c25 */ /* 0x000fd000098e0404 */
.L_x_156:
[----:B------:R-:W-:Y:S01]  /*70e0*/  ISETP.NE.AND P1, PT, R2, 0x1, PT ;  /* 0x000000010200780c */ /* 0x000fe20003f25270 */
[----:B------:R-:W-:Y:S01]  /*70f0*/  ULDC UR4, c[0x0][0x8f0] ;  /* 0x00023c0000047ab9 */ /* 0x000fe20000000800 */
[----:B------:R-:W-:Y:S01]  /*7100*/  LOP3.LUT R20, R20, UR16, RZ, 0xc0, !PT ;  /* 0x0000001014147c12 */ /* 0x000fe2000f8ec0ff */
[----:B------:R-:W-:Y:S01]  /*7110*/  IMAD.MOV R22, RZ, RZ, -R22 ;  /* 0x000000ffff167224 */ /* 0x000fe200078e0a16 */
[----:B------:R-:W-:Y:S01]  /*7120*/  SHF.R.U64 R5, R4, UR4, R5 ;  /* 0x0000000404057c19 */ /* 0x000fe20008001205 */
[----:B------:R-:W-:Y:S01]  /*7130*/  ULDC UR4, c[0x0][0x8e0] ;  /* 0x0002380000047ab9 */ /* 0x000fe20000000800 */
[----:B------:R-:W-:Y:S01]  /*7140*/  LOP3.LUT R9, R9, UR15, RZ, 0xc0, !PT ;  /* 0x0000000f09097c12 */ /* 0x000fe2000f8ec0ff */
[----:B------:R-:W-:Y:S01]  /*7150*/  ULDC UR5, c[0x0][0x8b8] ;  /* 0x00022e0000057ab9 */ /* 0x000fe20000000800 */
[----:B------:R-:W-:Y:S01]  /*7160*/  MOV R4, 0x1 ;  /* 0x0000000100047802 */ /* 0x000fe20000000f00 */
[----:B------:R-:W-:Y:S02]  /*7170*/  IMAD.MOV R7, RZ, RZ, -R5 ;  /* 0x000000ffff077224 */ /* 0x000fe400078e0a05 */
[----:B------:R-:W-:-:S02]  /*7180*/  IMAD R20, R5, UR17, R20 ;  /* 0x0000001105147c24 */ /* 0x000fc4000f8e0214 */
[----:B-1----:R-:W-:Y:S02]  /*7190*/  @P1 IMAD R15, R21, R22, R14 ;  /* 0x00000016150f1224 */ /* 0x002fe400078e020e */
[----:B------:R-:W-:Y:S01]  /*71a0*/  IMAD R18, R7, UR4, R18 ;  /* 0x0000000407127c24 */ /* 0x000fe2000f8e0212 */
[----:B------:R-:W-:Y:S01]  /*71b0*/  ULDC UR4, c[0x0][0x8a8] ;  /* 0x00022a0000047ab9 */ /* 0x000fe20000000800 */
[----:B------:R-:W-:Y:S02]  /*71c0*/  IMAD R15, R20, UR5, R15 ;  /* 0x00000005140f7c24 */ /* 0x000fe4000f8e020f */
[----:B------:R-:W-:Y:S02]  /*71d0*/  IMAD R18, R18, UR4, R9 ;  /* 0x0000000412127c24 */ /* 0x000fe4000f8e0209 */
[----:B------:R-:W-:-:S03]  /*71e0*/  IMAD.MOV.U32 R7, RZ, RZ, R8 ;  /* 0x000000ffff077224 */ /* 0x000fc600078e0008 */
[----:B------:R-:W-:Y:S02]  /*71f0*/  SEL R20, R18, R15, !P1 ;  /* 0x0000000f12147207 */ /* 0x000fe40004800000 */
[----:B------:R-:W-:-:S07]  /*7200*/  SEL R21, R15, R18, !P1 ;  /* 0x000000120f157207 */ /* 0x000fce0004800000 */
.L_x_154:
[----:B------:R-:W-:Y:S05]  /*7210*/  BSYNC B1 ;  /* 0x0000000000017941 */ /* 0x000fea0003800000 */
.L_x_153:
[----:B------:R-:W-:-:S13]  /*7220*/  LOP3.LUT P1, RZ, R4, 0xff, RZ, 0xc0, !PT ;  /* 0x000000ff04ff7812 */ /* 0x000fda000782c0ff */
[----:B------:R-:W-:Y:S05]  /*7230*/  @P1 BRA `(.L_x_157) ;  /* 0xfffffff400501947 */ /* 0x000fea000383ffff */
[----:B------:R-:W-:Y:S05]  /*7240*/  BSYNC B0 ;  /* 0x0000000000007941 */ /* 0x000fea0003800000 */
.L_x_145:
[----:B------:R-:W-:-:S03]  /*7250*/  UMOV UR4, 0xffffffff ;  /* 0xffffffff00047882 */ /* 0x000fc60000000000 */
[----:B------:R-:W-:Y:S05]  /*7260*/  BRA.DIV UR4, `(.L_x_158) ;  /* 0x0000000a04647947 */ /* 0x000fea000b800000 */
[----:B------:R-:W-:-:S13]  /*7270*/  ELECT P6, URZ, PT ;  /* 0x00000000003f782f */ /* 0x000fda00038c0000 */
.L_x_183:
[----:B------:R-:W-:Y:S05]  /*7280*/  @!P6 BRA `(.L_x_9) ;  /* 0x0000000000ece947 */ /* 0x000fea0003800000 */
[----:B------:R-:W-:-:S04]  /*7290*/  LOP3.LUT R19, R19, 0x2, RZ, 0xfc, !PT ;  /* 0x0000000213137812 */ /* 0x000fc800078efcff */
[----:B------:R-:W-:-:S13]  /*72a0*/  ISETP.NE.AND P0, PT, R19, 0x3, PT ;  /* 0x000000031300780c */ /* 0x000fda0003f05270 */
[----:B------:R-:W-:Y:S05]  /*72b0*/  @!P0 BRA `(.L_x_159) ;  /* 0x0000000000048947 */ /* 0x000fea0003800000 */
[----:B------:R-:W-:Y:S01]  /*72c0*/  BPT.TRAP 0x1 ;  /* 0x000000040000795c */ /* 0x000fe20000300000 */
.L_x_159:
[----:B------:R-:W1:Y:S01]  /*72d0*/  S2R R3, SR_CgaCtaId ;  /* 0x0000000000037919 */ /* 0x000e620000008800 */
[----:B------:R-:W-:-:S04]  /*72e0*/  MOV R2, 0x400 ;  /* 0x0000040000027802 */ /* 0x000fc80000000f00 */
[----:B-1----:R-:W-:Y:S02]  /*72f0*/  LEA R3, R3, R2, 0x18 ;  /* 0x0000000203037211 */ /* 0x002fe400078ec0ff */
[----:B------:R-:W-:-:S03]  /*7300*/  SHF.L.U32 R2, R0, 0x1f, RZ ;  /* 0x0000001f00027819 */ /* 0x000fc600000006ff */
[----:B------:R-:W-:-:S04]  /*7310*/  VIADD R3, R3, 0x30 ;  /* 0x0000003003037836 */ /* 0x000fc80000000000 */
[C---:B------:R-:W-:Y:S02]  /*7320*/  IMAD R7, R12.reuse, 0x8, R3 ;  /* 0x000000080c077824 */ /* 0x040fe400078e0203 */
[----:B------:R-:W-:Y:S02]  /*7330*/  VIADD R12, R12, 0x1 ;  /* 0x000000010c0c7836 */ /* 0x000fe40000000000 */
[----:B------:R-:W1:Y:S03]  /*7340*/  SYNCS.PHASECHK.TRANS64.TRYWAIT P0, [R7+URZ], R2 ;  /* 0x00000002070075a7 */ /* 0x000e66000800017f */
[----:B------:R-:W-:-:S04]  /*7350*/  ISETP.NE.AND P1, PT, R12, 0x6, PT ;  /* 0x000000060c00780c */ /* 0x000fc80003f25270 */
[----:B------:R-:W-:Y:S02]  /*7360*/  SEL R5, RZ, 0x1, P1 ;  /* 0x00000001ff057807 */ /* 0x000fe40000800000 */
[----:B------:R-:W-:Y:S02]  /*7370*/  SEL R12, R12, RZ, P1 ;  /* 0x000000ff0c0c7207 */ /* 0x000fe40000800000 */
[----:B------:R-:W-:-:S03]  /*7380*/  LOP3.LUT R5, R0, R5, RZ, 0x3c, !PT ;  /* 0x0000000500057212 */ /* 0x000fc600078e3cff */
[----:B------:R-:W-:Y:S01]  /*7390*/  IMAD R9, R12, 0x8, R3 ;  /* 0x000000080c097824 */ /* 0x000fe200078e0203 */
[----:B------:R-:W-:Y:S01]  /*73a0*/  SHF.L.U32 R4, R5, 0x1f, RZ ;  /* 0x0000001f05047819 */ /* 0x000fe200000006ff */
[----:B-1----:R-:W-:Y:S06]  /*73b0*/  @!P0 BRA `(.L_x_160) ;  /* 0x0000000800308947 */ /* 0x002fec0003800000 */
.L_x_184:
[----:B------:R-:W2:Y:S01]  /*73c0*/  SYNCS.PHASECHK.TRANS64.TRYWAIT P0, [R9+URZ], R4 ;  /* 0x00000004090075a7 */ /* 0x000ea2000800017f */
[----:B------:R-:W-:-:S04]  /*73d0*/  IADD3 R0, R12, 0x1, RZ ;  /* 0x000000010c007810 */ /* 0x000fc80007ffe0ff */
[----:B------:R-:W-:-:S04]  /*73e0*/  ISETP.NE.AND P1, PT, R0, 0x6, PT ;  /* 0x000000060000780c */ /* 0x000fc80003f25270 */
[----:B-1----:R-:W-:Y:S02]  /*73f0*/  SEL R2, RZ, 0x1, P1 ;  /* 0x00000001ff027807 */ /* 0x002fe40000800000 */
[----:B------:R-:W-:Y:S02]  /*7400*/  SEL R0, R0, RZ, P1 ;  /* 0x000000ff00007207 */ /* 0x000fe40000800000 */
[----:B------:R-:W-:-:S03]  /*7410*/  LOP3.LUT R7, R5, R2, RZ, 0x3c, !PT ;  /* 0x0000000205077212 */ /* 0x000fc600078e3cff */
[----:B------:R-:W-:Y:S01]  /*7420*/  IMAD R6, R0, 0x8, R3 ;  /* 0x0000000800067824 */ /* 0x000fe200078e0203 */
[----:B------:R-:W-:Y:S01]  /*7430*/  SHF.L.U32 R5, R7, 0x1f, RZ ;  /* 0x0000001f07057819 */ /* 0x000fe200000006ff */
[----:B--2---:R-:W-:Y:S06]  /*7440*/  @!P0 BRA `(.L_x_161) ;  /* 0x0000000800208947 */ /* 0x004fec0003800000 */
.L_x_185:
[----:B------:R-:W2:Y:S01]  /*7450*/  SYNCS.PHASECHK.TRANS64.TRYWAIT P0, [R6+URZ], R5 ;  /* 0x00000005060075a7 */ /* 0x000ea2000800017f */
[----:B------:R-:W-:-:S05]  /*7460*/  VIADD R0, R0, 0x1 ;  /* 0x0000000100007836 */ /* 0x000fca0000000000 */
[----:B------:R-:W-:-:S04]  /*7470*/  ISETP.NE.AND P1, PT, R0, 0x6, PT ;  /* 0x000000060000780c */ /* 0x000fc80003f25270 */
[----:B------:R-:W-:Y:S02]  /*7480*/  SEL R2, RZ, 0x1, P1 ;  /* 0x00000001ff027807 */ /* 0x000fe40000800000 */
[----:B------:R-:W-:Y:S02]  /*7490*/  SEL R0, R0, RZ, P1 ;  /* 0x000000ff00007207 */ /* 0x000fe40000800000 */
[----:B------:R-:W-:-:S03]  /*74a0*/  LOP3.LUT R7, R7, R2, RZ, 0x3c, !PT ;  /* 0x0000000207077212 */ /* 0x000fc600078e3cff */
[----:B-1----:R-:W-:Y:S01]  /*74b0*/  IMAD R9, R0, 0x8, R3 ;  /* 0x0000000800097824 */ /* 0x002fe200078e0203 */
[----:B------:R-:W-:Y:S01]  /*74c0*/  SHF.L.U32 R4, R7, 0x1f, RZ ;  /* 0x0000001f07047819 */ /* 0x000fe200000006ff */
[----:B--2---:R-:W-:Y:S06]  /*74d0*/  @!P0 BRA `(.L_x_162) ;  /* 0x0000000800108947 */ /* 0x004fec0003800000 */
.L_x_186:
        /* <DEDUP_REMOVED lines=9> */
.L_x_187:
[----:B------:R-:W2:Y:S01]  /*7570*/  SYNCS.PHASECHK.TRANS64.TRYWAIT P0, [R6+URZ], R5 ;  /* 0x00000005060075a7 */ /* 0x000ea2000800017f */
[----:B------:R-:W-:-:S04]  /*7580*/  IADD3 R0, R0, 0x1, RZ ;  /* 0x0000000100007810 */ /* 0x000fc80007ffe0ff */
[----:B------:R-:W-:-:S04]  /*7590*/  ISETP.NE.AND P1, PT, R0, 0x6, PT ;  /* 0x000000060000780c */ /* 0x000fc80003f25270 */
[----:B------:R-:W-:Y:S02]  /*75a0*/  SEL R2, RZ, 0x1, P1 ;  /* 0x00000001ff027807 */ /* 0x000fe40000800000 */
[----:B------:R-:W-:Y:S02]  /*75b0*/  SEL R0, R0, RZ, P1 ;  /* 0x000000ff00007207 */ /* 0x000fe40000800000 */
[----:B------:R-:W-:Y:S01]  /*75c0*/  LOP3.LUT R2, R7, R2, RZ, 0x3c, !PT ;  /* 0x0000000207027212 */ /* 0x000fe200078e3cff */
[----:B--2---:R-:W-:Y:S06]  /*75d0*/  @!P0 BRA `(.L_x_164) ;  /* 0x0000000400f88947 */ /* 0x004fec0003800000 */
.L_x_188:
[----:B------:R-:W-:Y:S01]  /*75e0*/  IMAD R3, R0, 0x8, R3 ;  /* 0x0000000800037824 */ /* 0x000fe200078e0203 */
[----:B------:R-:W-:-:S07]  /*75f0*/  SHF.L.U32 R0, R2, 0x1f, RZ ;  /* 0x0000001f02007819 */ /* 0x000fce00000006ff */
.L_x_165:
[----:B---3--:R3:W4:Y:S02]  /*7600*/  SYNCS.PHASECHK.TRANS64.TRYWAIT P0, [R3+URZ], R0 ;  /* 0x00000000030075a7 */ /* 0x008724000800017f */
[----:B----4-:R-:W-:Y:S05]  /*7610*/  @!P0 NANOSLEEP.SYNCS 0x989680 ;  /* 0x009896800000895d */ /* 0x010fea0003900000 */
[----:B------:R-:W4:Y:S02]  /*7620*/  @!P0 SYNCS.PHASECHK.TRANS64 P0, [R3+URZ], R0 ;  /* 0x00000000030085a7 */ /* 0x000f24000800007f */
[----:B----4-:R-:W-:Y:S05]  /*7630*/  @!P0 BRA `(.L_x_165) ;  /* 0xfffffffc00f08947 */ /* 0x010fea000383ffff */
.L_x_9:
[----:B------:R-:W-:Y:S05]  /*7640*/  BSYNC B6 ;  /* 0x0000000000067941 */ /* 0x000fea0003800000 */
.L_x_7:
[----:B------:R-:W-:Y:S05]  /*7650*/  EXIT ;  /* 0x000000000000794d */ /* 0x000fea0003800000 */
.L_x_22:
[----:B--2---:R2:W3:Y:S02]  /*7660*/  SYNCS.PHASECHK.TRANS64.TRYWAIT P1, [R3+URZ], R0 ;  /* 0x00000000030075a7 */ /* 0x0044e4000802017f */
[----:B---3--:R-:W-:Y:S05]  /*7670*/  @!P1 NANOSLEEP.SYNCS 0x989680 ;  /* 0x009896800000995d */ /* 0x008fea0003900000 */
[----:B------:R-:W3:Y:S02]  /*7680*/  @!P1 SYNCS.PHASECHK.TRANS64 P1, [R3+URZ], R0 ;  /* 0x00000000030095a7 */ /* 0x000ee4000802007f */
[----:B---3--:R-:W-:Y:S05]  /*7690*/  @!P1 BRA `(.L_x_22) ;  /* 0xfffffffc00f09947 */ /* 0x008fea000383ffff */
[----:B------:R-:W-:Y:S05]  /*76a0*/  BRA `(.L_x_21) ;  /* 0xffffffa000a07947 */ /* 0x000fea000383ffff */
.L_x_27:
[----:B--2---:R-:W-:-:S04]  /*76b0*/  IMAD.U32 R4, RZ, RZ, UR4 ;  /* 0x00000004ff047e24 */ /* 0x004fc8000f8e00ff */
[----:B------:R2:W3:Y:S03]  /*76c0*/  SYNCS.PHASECHK.TRANS64.TRYWAIT P1, [R4+URZ], R3 ;  /* 0x00000003040075a7 */ /* 0x0004e6000802017f */
[----:B---3--:R-:W-:Y:S05]  /*76d0*/  @!P1 NANOSLEEP.SYNCS 0x989680 ;  /* 0x009896800000995d */ /* 0x008fea0003900000 */
[----:B------:R-:W3:Y:S02]  /*76e0*/  @!P1 SYNCS.PHASECHK.TRANS64 P1, [R4+URZ], R3 ;  /* 0x00000003040095a7 */ /* 0x000ee4000802007f */
[----:B---3--:R-:W-:Y:S05]  /*76f0*/  @!P1 BRA `(.L_x_27) ;  /* 0xfffffffc00ec9947 */ /* 0x008fea000383ffff */
[----:B------:R-:W-:Y:S05]  /*7700*/  BRA `(.L_x_26) ;  /* 0xffffffa400607947 */ /* 0x000fea000383ffff */
.L_x_50:
[----:B-1----:R-:W-:-:S04]  /*7710*/  IMAD.U32 R3, RZ, RZ, UR50 ;  /* 0x00000032ff037e24 */ /* 0x002fc8000f8e00ff */
[----:B------:R1:W2:Y:S03]  /*7720*/  SYNCS.PHASECHK.TRANS64.TRYWAIT P3, [R3+URZ+0x60], R0 ;  /* 0x00006000030075a7 */ /* 0x0002a6000806017f */
[----:B--2---:R-:W-:Y:S05]  /*7730*/  @!P3 NANOSLEEP.SYNCS 0x989680 ;  /* 0x009896800000b95d */ /* 0x004fea0003900000 */
[----:B------:R-:W2:Y:S02]  /*7740*/  @!P3 SYNCS.PHASECHK.TRANS64 P3, [R3+URZ+0x60], R0 ;  /* 0x000060000300b5a7 */ /* 0x000ea4000806007f */
[----:B--2---:R-:W-:Y:S05]  /*7750*/  @!P3 BRA `(.L_x_50) ;  /* 0xfffffffc00ecb947 */ /* 0x004fea000383ffff */
[----:B------:R-:W-:Y:S05]  /*7760*/  BRA `(.L_x_166) ;  /* 0xffffffb000587947 */ /* 0x000fea000383ffff */
.L_x_61:
[----:B--2---:R2:W3:Y:S02]  /*7770*/  SYNCS.PHASECHK.TRANS64.TRYWAIT P4, [R20+URZ+0x60], R21 ;  /* 0x00006015140075a7 */ /* 0x0044e4000808017f */
[----:B---3--:R-:W-:Y:S05]  /*7780*/  @!P4 NANOSLEEP.SYNCS 0x989680 ;  /* 0x009896800000c95d */ /* 0x008fea0003900000 */
[----:B------:R-:W3:Y:S02]  /*7790*/  @!P4 SYNCS.PHASECHK.TRANS64 P4, [R20+URZ+0x60], R21 ;  /* 0x000060151400c5a7 */ /* 0x000ee4000808007f */
[----:B---3--:R-:W-:Y:S05]  /*77a0*/  @!P4 BRA `(.L_x_61) ;  /* 0xfffffffc00f0c947 */ /* 0x008fea000383ffff */
[----:B------:R-:W-:Y:S05]  /*77b0*/  BRA `(.L_x_167) ;  /* 0xffffffb8001c7947 */ /* 0x000fea000383ffff */
.L_x_71:
[----:B-1----:R1:W2:Y:S02]  /*77c0*/  SYNCS.PHASECHK.TRANS64.TRYWAIT P4, [R14+URZ+0x60], R15 ;  /* 0x0000600f0e0075a7 */ /* 0x0022a4000808017f */
[----:B--2---:R-:W-:Y:S05]  /*77d0*/  @!P4 NANOSLEEP.SYNCS 0x989680 ;  /* 0x009896800000c95d */ /* 0x004fea0003900000 */
[----:B------:R-:W2:Y:S02]  /*77e0*/  @!P4 SYNCS.PHASECHK.TRANS64 P4, [R14+URZ+0x60], R15 ;  /* 0x0000600f0e00c5a7 */ /* 0x000ea4000808007f */
[----:B--2---:R-:W-:Y:S05]  /*77f0*/  @!P4 BRA `(.L_x_71) ;  /* 0xfffffffc00f0c947 */ /* 0x004fea000383ffff */
[----:B------:R-:W-:Y:S05]  /*7800*/  BRA `(.L_x_168) ;  /* 0xffffffbc00c47947 */ /* 0x000fea000383ffff */
.L_x_81:
[----:B--2---:R2:W3:Y:S02]  /*7810*/  SYNCS.PHASECHK.TRANS64.TRYWAIT P4, [R15+URZ+0x60], R14 ;  /* 0x0000600e0f0075a7 */ /* 0x0044e4000808017f */
[----:B---3--:R-:W-:Y:S05]  /*7820*/  @!P4 NANOSLEEP.SYNCS 0x989680 ;  /* 0x009896800000c95d */ /* 0x008fea0003900000 */
[----:B------:R-:W3:Y:S02]  /*7830*/  @!P4 SYNCS.PHASECHK.TRANS64 P4, [R15+URZ+0x60], R14 ;  /* 0x0000600e0f00c5a7 */ /* 0x000ee4000808007f */
[----:B---3--:R-:W-:Y:S05]  /*7840*/  @!P4 BRA `(.L_x_81) ;  /* 0xfffffffc00f0c947 */ /* 0x008fea000383ffff */
[----:B------:R-:W-:Y:S05]  /*7850*/  BRA `(.L_x_169) ;  /* 0xffffffc400787947 */ /* 0x000fea000383ffff */
.L_x_101:
[----:B-1----:R-:W-:-:S04]  /*7860*/  IMAD.U32 R3, RZ, RZ, UR4 ;  /* 0x00000004ff037e24 */ /* 0x002fc8000f8e00ff */
[----:B------:R1:W2:Y:S03]  /*7870*/  SYNCS.PHASECHK.TRANS64.TRYWAIT P0, [R3+URZ+0xa8], R0 ;  /* 0x0000a800030075a7 */ /* 0x0002a6000800017f */
[----:B--2---:R-:W-:Y:S05]  /*7880*/  @!P0 NANOSLEEP.SYNCS 0x989680 ;  /* 0x009896800000895d */ /* 0x004fea0003900000 */
[----:B------:R-:W2:Y:S02]  /*7890*/  @!P0 SYNCS.PHASECHK.TRANS64 P0, [R3+URZ+0xa8], R0 ;  /* 0x0000a800030085a7 */ /* 0x000ea4000800007f */
[----:B--2---:R-:W-:Y:S05]  /*78a0*/  @!P0 BRA `(.L_x_101) ;  /* 0xfffffffc00ec8947 */ /* 0x004fea000383ffff */
[----:B------:R-:W-:Y:S05]  /*78b0*/  BRA `(.L_x_100) ;  /* 0xffffffd800c87947 */ /* 0x000fea000383ffff */
.L_x_110:
[----:B-1----:R-:W-:-:S04]  /*78c0*/  IMAD.U32 R5, RZ, RZ, UR4 ;  /* 0x00000004ff057e24 */ /* 0x002fc8000f8e00ff */
[----:B------:R1:W2:Y:S03]  /*78d0*/  SYNCS.PHASECHK.TRANS64.TRYWAIT P1, [R5+URZ+0x80], R4 ;  /* 0x00008004050075a7 */ /* 0x0002a6000802017f */
[----:B--2---:R-:W-:Y:S05]  /*78e0*/  @!P1 NANOSLEEP.SYNCS 0x989680 ;  /* 0x009896800000995d */ /* 0x004fea0003900000 */
[----:B------:R-:W2:Y:S02]  /*78f0*/  @!P1 SYNCS.PHASECHK.TRANS64 P1, [R5+URZ+0x80], R4 ;  /* 0x00008004050095a7 */ /* 0x000ea4000802007f */
[----:B--2---:R-:W-:Y:S05]  /*7900*/  @!P1 BRA `(.L_x_110) ;  /* 0xfffffffc00ec9947 */ /* 0x004fea000383ffff */
[----:B------:R-:W-:Y:S05]  /*7910*/  BRA `(.L_x_170) ;  /* 0xffffffdc00b07947 */ /* 0x000fea000383ffff */
.L_x_116:
[----:B-12---:R-:W-:-:S04]  /*7920*/  MOV R5, UR4 ;  /* 0x0000000400057c02 */ /* 0x006fc80008000f00 */
[----:B------:R1:W2:Y:S03]  /*7930*/  SYNCS.PHASECHK.TRANS64.TRYWAIT P1, [R5+URZ+0x88], R4 ;  /* 0x00008804050075a7 */ /* 0x0002a6000802017f */
[----:B--2---:R-:W-:Y:S05]  /*7940*/  @!P1 NANOSLEEP.SYNCS 0x989680 ;  /* 0x009896800000995d */ /* 0x004fea0003900000 */
[----:B------:R-:W2:Y:S02]  /*7950*/  @!P1 SYNCS.PHASECHK.TRANS64 P1, [R5+URZ+0x88], R4 ;  /* 0x00008804050095a7 */ /* 0x000ea4000802007f */
[----:B--2---:R-:W-:Y:S05]  /*7960*/  @!P1 BRA `(.L_x_116) ;  /* 0xfffffffc00ec9947 */ /* 0x004fea000383ffff */
[----:B------:R-:W-:Y:S05]  /*7970*/  BRA `(.L_x_171) ;  /* 0xffffffdc00f87947 */ /* 0x000fea000383ffff */
.L_x_122:
[----:B-123--:R-:W-:-:S04]  /*7980*/  IMAD.U32 R5, RZ, RZ, UR4 ;  /* 0x00000004ff057e24 */ /* 0x00efc8000f8e00ff */
[----:B------:R1:W2:Y:S03]  /*7990*/  SYNCS.PHASECHK.TRANS64.TRYWAIT P1, [R5+URZ+0x90], R4 ;  /* 0x00009004050075a7 */ /* 0x0002a6000802017f */
[----:B--2---:R-:W-:Y:S05]  /*79a0*/  @!P1 NANOSLEEP.SYNCS 0x989680 ;  /* 0x009896800000995d */ /* 0x004fea0003900000 */
[----:B------:R-:W2:Y:S02]  /*79b0*/  @!P1 SYNCS.PHASECHK.TRANS64 P1, [R5+URZ+0x90], R4 ;  /* 0x00009004050095a7 */ /* 0x000ea4000802007f */
[----:B--2---:R-:W-:Y:S05]  /*79c0*/  @!P1 BRA `(.L_x_122) ;  /* 0xfffffffc00ec9947 */ /* 0x004fea000383ffff */
[----:B------:R-:W-:Y:S05]  /*79d0*/  BRA `(.L_x_172) ;  /* 0xffffffe000487947 */ /* 0x000fea000383ffff */
.L_x_128:
[----:B-1234-:R-:W-:-:S04]  /*79e0*/  IMAD.U32 R5, RZ, RZ, UR4 ;  /* 0x00000004ff057e24 */ /* 0x01efc8000f8e00ff */
[----:B------:R1:W2:Y:S03]  /*79f0*/  SYNCS.PHASECHK.TRANS64.TRYWAIT P1, [R5+URZ+0x98], R4 ;  /* 0x00009804050075a7 */ /* 0x0002a6000802017f */
[----:B--2---:R-:W-:Y:S05]  /*7a00*/  @!P1 NANOSLEEP.SYNCS 0x989680 ;  /* 0x009896800000995d */ /* 0x004fea0003900000 */
[----:B------:R-:W2:Y:S02]  /*7a10*/  @!P1 SYNCS.PHASECHK.TRANS64 P1, [R5+URZ+0x98], R4 ;  /* 0x00009804050095a7 */ /* 0x000ea4000802007f */
[----:B--2---:R-:W-:Y:S05]  /*7a20*/  @!P1 BRA `(.L_x_128) ;  /* 0xfffffffc00ec9947 */ /* 0x004fea000383ffff */
[----:B------:R-:W-:Y:S05]  /*7a30*/  BRA `(.L_x_173) ;  /* 0xffffffe000987947 */ /* 0x000fea000383ffff */
.L_x_138:
[----:B-1----:R1:W3:Y:S02]  /*7a40*/  SYNCS.PHASECHK.TRANS64.TRYWAIT P0, [R3+URZ+0x80], R2 ;  /* 0x00008002030075a7 */ /* 0x0022e4000800017f */
[----:B---3--:R-:W-:Y:S05]  /*7a50*/  @!P0 NANOSLEEP.SYNCS 0x989680 ;  /* 0x009896800000895d */ /* 0x008fea0003900000 */
[----:B------:R-:W3:Y:S02]  /*7a60*/  @!P0 SYNCS.PHASECHK.TRANS64 P0, [R3+URZ+0x80], R2 ;  /* 0x00008002030085a7 */ /* 0x000ee4000800007f */
[----:B---3--:R-:W-:Y:S05]  /*7a70*/  @!P0 BRA `(.L_x_138) ;  /* 0xfffffffc00f08947 */ /* 0x008fea000383ffff */
[----:B------:R-:W-:Y:S05]  /*7a80*/  BRA `(.L_x_174) ;  /* 0xffffffe800947947 */ /* 0x000fea000383ffff */
.L_x_140:
[----:B---3--:R3:W1:Y:S02]  /*7a90*/  SYNCS.PHASECHK.TRANS64.TRYWAIT P0, [R3+URZ+0x88], R2 ;  /* 0x00008802030075a7 */ /* 0x008664000800017f */
[----:B-1----:R-:W-:Y:S05]  /*7aa0*/  @!P0 NANOSLEEP.SYNCS 0x989680 ;  /* 0x009896800000895d */ /* 0x002fea0003900000 */
[----:B------:R-:W1:Y:S02]  /*7ab0*/  @!P0 SYNCS.PHASECHK.TRANS64 P0, [R3+URZ+0x88], R2 ;  /* 0x00008802030085a7 */ /* 0x000e64000800007f */
[----:B-1----:R-:W-:Y:S05]  /*7ac0*/  @!P0 BRA `(.L_x_140) ;  /* 0xfffffffc00f08947 */ /* 0x002fea000383ffff */
[----:B------:R-:W-:Y:S05]  /*7ad0*/  BRA `(.L_x_175) ;  /* 0xffffffe800907947 */ /* 0x000fea000383ffff */
.L_x_142:
[----:B------:R1:W1:Y:S02]  /*7ae0*/  SYNCS.PHASECHK.TRANS64.TRYWAIT P0, [R3+URZ+0x90], R2 ;  /* 0x00009002030075a7 */ /* 0x000264000800017f */
[----:B-1----:R-:W-:Y:S05]  /*7af0*/  @!P0 NANOSLEEP.SYNCS 0x989680 ;  /* 0x009896800000895d */ /* 0x002fea0003900000 */
[----:B------:R-:W1:Y:S02]  /*7b00*/  @!P0 SYNCS.PHASECHK.TRANS64 P0, [R3+URZ+0x90], R2 ;  /* 0x00009002030085a7 */ /* 0x000e64000800007f */
[----:B-1----:R-:W-:Y:S05]  /*7b10*/  @!P0 BRA `(.L_x_142) ;  /* 0xfffffffc00f08947 */ /* 0x002fea000383ffff */
[----:B------:R-:W-:Y:S05]  /*7b20*/  BRA `(.L_x_176) ;  /* 0xffffffe8008c7947 */ /* 0x000fea000383ffff */
.L_x_146:
[----:B------:R-:W-:Y:S01]  /*7b30*/  BSSY B1, `(.L_x_177) ;  /* 0x0000006000017945 */ /* 0x000fe20003800000 */
[----:B------:R-:W-:-:S07]  /*7b40*/  IMAD.MOV.U32 R15, RZ, RZ, -0x1 ;  /* 0xffffffffff0f7424 */ /* 0x000fce00078e00ff */
[----:B------:R-:W-:Y:S05]  /*7b50*/  WARPSYNC.COLLECTIVE R15, `(.L_x_178) ;  /* 0x000000000f0c7348 */ /* 0x000fea0003c00000 */
[----:B------:R-:W-:Y:S02]  /*7b60*/  ELECT P6, UR62, PT ;  /* 0x00000000003e782f */ /* 0x000fe400038c0000 */
[----:B------:R-:W-:Y:S01]  /*7b70*/  MOV R14, UR62 ;  /* 0x0000003e000e7c02 */ /* 0x000fe20008000f00 */
[----:B------:R-:W-:Y:S10]  /*7b80*/  ENDCOLLECTIVE ;  /* 0x000000000000791b */ /* 0x000ff40003800000 */
.L_x_178:
[----:B------:R-:W-:Y:S05]  /*7b90*/  BSYNC B1 ;  /* 0x0000000000017941 */ /* 0x000fea0003800000 */
.L_x_177:
[----:B------:R-:W-:Y:S05]  /*7ba0*/  BRA `(.L_x_179) ;  /* 0xffffffec00007947 */ /* 0x000fea000383ffff */
.L_x_149:
[----:B--2---:R2:W3:Y:S02]  /*7bb0*/  SYNCS.PHASECHK.TRANS64.TRYWAIT P1, [R15+URZ+0x30], R8 ;  /* 0x000030080f0075a7 */ /* 0x0044e4000802017f */
[----:B---3--:R-:W-:Y:S05]  /*7bc0*/  @!P1 NANOSLEEP.SYNCS 0x989680 ;  /* 0x009896800000995d */ /* 0x008fea0003900000 */
[----:B------:R-:W3:Y:S02]  /*7bd0*/  @!P1 SYNCS.PHASECHK.TRANS64 P1, [R15+URZ+0x30], R8 ;  /* 0x000030080f0095a7 */ /* 0x000ee4000802007f */
[----:B---3--:R-:W-:Y:S05]  /*7be0*/  @!P1 BRA `(.L_x_149) ;  /* 0xfffffffc00f09947 */ /* 0x008fea000383ffff */
[----:B------:R-:W-:Y:S05]  /*7bf0*/  BRA `(.L_x_180) ;  /* 0xffffffec00347947 */ /* 0x000fea000383ffff */
.L_x_158:
[----:B------:R-:W-:Y:S01]  /*7c00*/  BSSY B0, `(.L_x_181) ;  /* 0x0000006000007945 */ /* 0x000fe20003800000 */
[----:B------:R-:W-:-:S07]  /*7c10*/  IMAD.MOV.U32 R15, RZ, RZ, -0x1 ;  /* 0xffffffffff0f7424 */ /* 0x000fce00078e00ff */
[----:B------:R-:W-:Y:S05]  /*7c20*/  WARPSYNC.COLLECTIVE R15, `(.L_x_182) ;  /* 0x000000000f0c7348 */ /* 0x000fea0003c00000 */
[----:B------:R-:W-:Y:S02]  /*7c30*/  ELECT P6, UR62, PT ;  /* 0x00000000003e782f */ /* 0x000fe400038c0000 */
[----:B------:R-:W-:Y:S01]  /*7c40*/  MOV R14, UR62 ;  /* 0x0000003e000e7c02 */ /* 0x000fe20008000f00 */
[----:B------:R-:W-:Y:S10]  /*7c50*/  ENDCOLLECTIVE ;  /* 0x000000000000791b */ /* 0x000ff40003800000 */
.L_x_182:
[----:B------:R-:W-:Y:S05]  /*7c60*/  BSYNC B0 ;  /* 0x0000000000007941 */ /* 0x000fea0003800000 */
.L_x_181:
[----:B------:R-:W-:Y:S05]  /*7c70*/  BRA `(.L_x_183) ;  /* 0xfffffff400807947 */ /* 0x000fea000383ffff */
.L_x_160:
[----:B-1----:R1:W2:Y:S02]  /*7c80*/  SYNCS.PHASECHK.TRANS64.TRYWAIT P0, [R7+URZ], R2 ;  /* 0x00000002070075a7 */ /* 0x0022a4000800017f */
[----:B--2---:R-:W-:Y:S05]  /*7c90*/  @!P0 NANOSLEEP.SYNCS 0x989680 ;  /* 0x009896800000895d */ /* 0x004fea0003900000 */
[----:B------:R-:W2:Y:S02]  /*7ca0*/  @!P0 SYNCS.PHASECHK.TRANS64 P0, [R7+URZ], R2 ;  /* 0x00000002070085a7 */ /* 0x000ea4000800007f */
[----:B--2---:R-:W-:Y:S05]  /*7cb0*/  @!P0 BRA `(.L_x_160) ;  /* 0xfffffffc00f08947 */ /* 0x004fea000383ffff */
[----:B------:R-:W-:Y:S05]  /*7cc0*/  BRA `(.L_x_184) ;  /* 0xfffffff400bc7947 */ /* 0x000fea000383ffff */
.L_x_161:
[----:B-1----:R1:W2:Y:S02]  /*7cd0*/  SYNCS.PHASECHK.TRANS64.TRYWAIT P0, [R9+URZ], R4 ;  /* 0x00000004090075a7 */ /* 0x0022a4000800017f */
[----:B--2---:R-:W-:Y:S05]  /*7ce0*/  @!P0 NANOSLEEP.SYNCS 0x989680 ;  /* 0x009896800000895d */ /* 0x004fea0003900000 */
[----:B------:R-:W2:Y:S02]  /*7cf0*/  @!P0 SYNCS.PHASECHK.TRANS64 P0, [R9+URZ], R4 ;  /* 0x00000004090085a7 */ /* 0x000ea4000800007f */
[----:B--2---:R-:W-:Y:S05]  /*7d00*/  @!P0 BRA `(.L_x_161) ;  /* 0xfffffffc00f08947 */ /* 0x004fea000383ffff */
[----:B------:R-:W-:Y:S05]  /*7d10*/  BRA `(.L_x_185) ;  /* 0xfffffff400cc7947 */ /* 0x000fea000383ffff */
.L_x_162:
[----:B-1----:R1:W2:Y:S02]  /*7d20*/  SYNCS.PHASECHK.TRANS64.TRYWAIT P0, [R6+URZ], R5 ;  /* 0x00000005060075a7 */ /* 0x0022a4000800017f */
[----:B--2---:R-:W-:Y:S05]  /*7d30*/  @!P0 NANOSLEEP.SYNCS 0x989680 ;  /* 0x009896800000895d */ /* 0x004fea0003900000 */
[----:B------:R-:W2:Y:S02]  /*7d40*/  @!P0 SYNCS.PHASECHK.TRANS64 P0, [R6+URZ], R5 ;  /* 0x00000005060085a7 */ /* 0x000ea4000800007f */
[----:B--2---:R-:W-:Y:S05]  /*7d50*/  @!P0 BRA `(.L_x_162) ;  /* 0xfffffffc00f08947 */ /* 0x004fea000383ffff */
[----:B------:R-:W-:Y:S05]  /*7d60*/  BRA `(.L_x_186) ;  /* 0xfffffff400dc7947 */ /* 0x000fea000383ffff */
.L_x_163:
[----:B-1----:R1:W2:Y:S02]  /*7d70*/  SYNCS.PHASECHK.TRANS64.TRYWAIT P0, [R9+URZ], R4 ;  /* 0x00000004090075a7 */ /* 0x0022a4000800017f */
[----:B--2---:R-:W-:Y:S05]  /*7d80*/  @!P0 NANOSLEEP.SYNCS 0x989680 ;  /* 0x009896800000895d */ /* 0x004fea0003900000 */
[----:B------:R-:W2:Y:S02]  /*7d90*/  @!P0 SYNCS.PHASECHK.TRANS64 P0, [R9+URZ], R4 ;  /* 0x00000004090085a7 */ /* 0x000ea4000800007f */
[----:B--2---:R-:W-:Y:S05]  /*7da0*/  @!P0 BRA `(.L_x_163) ;  /* 0xfffffffc00f08947 */ /* 0x004fea000383ffff */
[----:B------:R-:W-:Y:S05]  /*7db0*/  BRA `(.L_x_187) ;  /* 0xfffffff400ec7947 */ /* 0x000fea000383ffff */
.L_x_164:
[----:B--2---:R2:W3:Y:S02]  /*7dc0*/  SYNCS.PHASECHK.TRANS64.TRYWAIT P0, [R6+URZ], R5 ;  /* 0x00000005060075a7 */ /* 0x0044e4000800017f */
[----:B---3--:R-:W-:Y:S05]  /*7dd0*/  @!P0 NANOSLEEP.SYNCS 0x989680 ;  /* 0x009896800000895d */ /* 0x008fea0003900000 */
[----:B------:R-:W3:Y:S02]  /*7de0*/  @!P0 SYNCS.PHASECHK.TRANS64 P0, [R6+URZ], R5 ;  /* 0x00000005060085a7 */ /* 0x000ee4000800007f */
[----:B---3--:R-:W-:Y:S05]  /*7df0*/  @!P0 BRA `(.L_x_164) ;  /* 0xfffffffc00f08947 */ /* 0x008fea000383ffff */
[----:B------:R-:W-:Y:S05]  /*7e00*/  BRA `(.L_x_188) ;  /* 0xfffffff400f47947 */ /* 0x000fea000383ffff */
.L_x_189:
[----:B------:R-:W-:-:S00]  /*7e10*/  BRA `(.L_x_189) ;  /* 0xfffffffc00fc7947 */ /* 0x000fc0000383ffff */
[----:B------:R-:W-:-:S00]  /*7e20*/  NOP ;  /* 0x0000000000007918 */ /* 0x000fc00000000000 */
        /* <DEDUP_REMOVED lines=13> */
.L_x_190:


//--------------------- .nv.global.init           --------------------------
	.section	.nv.global.init,"aw",@progbits
.nv.global.init:
	.type		$str$22,@object
	.size		$str$22,($str$26 - $str$22)
$str$22:
        /*0000*/ 	.byte	0x6b, 0x5f, 0x74, 0x69, 0x6c, 0x65, 0x5f, 0x63, 0x6f, 0x75, 0x6e, 0x74, 0x20, 0x3e, 0x3d, 0x20
        /*0010*/ 	.byte	0x31, 0x00
	.type		$str$26,@object
	.size		$str$26,($str$27 - $str$26)
$str$26:
        /*0012*/ 	.byte	0x28, 0x61, 0x64, 0x64, 0x72, 0x65, 0x73, 0x73, 0x20, 0x26, 0x20, 0x6d, 0x61, 0x73, 0x6b, 0x29
        /*0022*/ 	.byte	0x20, 0x3d, 0x3d, 0x20, 0x30, 0x00
	.type		$str$27,@object
	.size		$str$27,($str$23 - $str$27)
$str$27:
        /*0028*/ 	.byte	0x2f, 0x74, 0x6d, 0x70, 0x2f, 0x63, 0x75, 0x74, 0x6c, 0x61, 0x73, 0x73, 0x5f, 0x73, 0x77, 0x65
        /*0038*/ 	.byte	0x65, 0x70, 0x5f, 0x73, 0x72, 0x63, 0x2f, 0x69, 0x6e, 0x63, 0x6c, 0x75, 0x64, 0x65, 0x2f, 0x63
        /*0048*/ 	.byte	0x75, 0x74, 0x65, 0x2f, 0x70, 0x6f, 0x69, 0x6e, 0x74, 0x65, 0x72, 0x5f, 0x66, 0x6c, 0x61, 0x67
        /*0058*/ 	.byte	0x67, 0x65, 0x64, 0x2e, 0x68, 0x70, 0x70, 0x00
	.type		$str$23,@object
	.size		$str$23,(__unnamed_2 - $str$23)
$str$23:
        /*0060*/ 	.byte	0x2f, 0x74, 0x6d, 0x70, 0x2f, 0x63, 0x75, 0x74, 0x6c, 0x61, 0x73, 0x73, 0x5f, 0x73, 0x77, 0x65
        /*0070*/ 	.byte	0x65, 0x70, 0x5f, 0x73, 0x72, 0x63, 0x2f, 0x69, 0x6e, 0x63, 0x6c, 0x75, 0x64, 0x65, 0x2f, 0x63
        /*0080*/ 	.byte	0x75, 0x74, 0x6c, 0x61, 0x73, 0x73, 0x2f, 0x67, 0x65, 0x6d, 0x6d, 0x2f, 0x63, 0x6f, 0x6c, 0x6c
        /*0090*/ 	.byte	0x65, 0x63, 0x74, 0x69, 0x76, 0x65, 0x2f, 0x73, 0x6d, 0x39, 0x30, 0x5f, 0x6d, 0x6d, 0x61, 0x5f
        /*00a0*/ 	.byte	0x74, 0x6d, 0x61, 0x5f, 0x67, 0x6d, 0x6d, 0x61, 0x5f, 0x73, 0x73, 0x5f, 0x77, 0x61, 0x72, 0x70
        /*00b0*/ 	.byte	0x73, 0x70, 0x65, 0x63, 0x69, 0x61, 0x6c, 0x69, 0x7a, 0x65, 0x64, 0x2e, 0x68, 0x70, 0x70, 0x00
	.type		__unnamed_2,@object
	.size		__unnamed_2,(__unnamed_1 - __unnamed_2)
__unnamed_2:
        /*00c0*/ 	.byte	0x61, 0x75, 0x74, 0x6f, 0x20, 0x63, 0x75, 0x74, 0x65, 0x3a, 0x3a, 0x61, 0x73, 0x5f, 0x70, 0x6f
        /* <DEDUP_REMOVED lines=27> */
        /*0280*/ 	.byte	0x36, 0x3e, 0x3e, 0x3e, 0x3e, 0x3e, 0x5d, 0x00
	.type		__unnamed_1,@object
	.size		__unnamed_1,(.L_0 - __unnamed_1)
__unnamed_1:
        /* <DEDUP_REMOVED lines=180> */
        /*0dc8*/ 	.byte	0x3a, 0x69, 0x64, 0x65, 0x6e, 0x74, 0x69, 0x74, 0x79, 0x5d, 0x00
.L_0:


//--------------------- .nv.shared._ZN7cutlass13device_kernelINS_4gemm6kernel13GemmUniversalIN4cute5tupleIJiiiiEEENS1_10collective13CollectiveMmaINS1_34MainloopSm90TmaGmmaWarpSpecializedILi6ENS5_IJNS4_1CILi1EEESB_SB_EEENS1_35KernelTmaWarpSpecializedCooperativeEEENS5_IJNSA_ILi128EEESF_NSA_ILi64EEEEEENS_6half_tENS5_IJlSB_lEEESI_SJ_NS4_8TiledMMAINS4_8MMA_AtomIJNS4_4SM904GMMA26MMA_64x128x16_F32F16F16_SSILNSN_5MajorE0ELSP_0ELNSN_7ScaleInE1ELSQ_1EEEEEENS4_6LayoutINS5_IJNSA_ILi2EEESB_SB_EEENS5_IJSB_NSA_ILi0EEESW_EEEEENS5_IJNS4_10UnderscoreESZ_SZ_EEEEENS4_13SM90_TMA_LOADENS4_14ComposedLayoutINS4_7SwizzleILi3ELi4ELi3EEENS4_18smem_ptr_flag_bitsILi16EEENST_INS5_IJNSA_ILi8EEESG_EEENS5_IJSG_SB_EEEEEEEvNS4_8identityES12_S1C_vS1D_EENS_8epilogue10collective18CollectiveEpilogueINS1F_22Sm90TmaWarpSpecializedILi4ELi2ELi16ELb1ELb0EEEJSH_NS5_IJSF_NSA_ILi32EEEEEESI_SJ_SI_SJ_NS1F_6fusion15FusionCallbacksIS1J_NS1M_17LinearCombinationISI_fSI_fLNS_15FloatRoundStyleE2EEESH_S1L_JEEES12_NS13_INS14_ILi2ELi4ELi3EEES17_NST_INS5_IJS18_S1K_EEENS5_IJS1K_SB_EEEEEEENS4_17SM75_U32x4_LDSM_NENS4_14SM90_TMA_STOREES1W_NS4_17SM90_U32x4_STSM_NENS4_9Copy_AtomIJS1Z_SI_EEEvEEEvvEEEEvNT_6ParamsE --------------------------
	.section	.nv.shared._ZN7cutlass13device_kernelINS_4gemm6kernel13GemmUniversalIN4cute5tupleIJiiiiEEENS1_10collective13CollectiveMmaINS1_34MainloopSm90TmaGmmaWarpSpecializedILi6ENS5_IJNS4_1CILi1EEESB_SB_EEENS1_35KernelTmaWarpSpecializedCooperativeEEENS5_IJNSA_ILi128EEESF_NSA_ILi64EEEEEENS_6half_tENS5_IJlSB_lEEESI_SJ_NS4_8TiledMMAINS4_8MMA_AtomIJNS4_4SM904GMMA26MMA_64x128x16_F32F16F16_SSILNSN_5MajorE0ELSP_0ELNSN_7ScaleInE1ELSQ_1EEEEEENS4_6LayoutINS5_IJNSA_ILi2EEESB_SB_EEENS5_IJSB_NSA_ILi0EEESW_EEEEENS5_IJNS4_10UnderscoreESZ_SZ_EEEEENS4_13SM90_TMA_LOADENS4_14ComposedLayoutINS4_7SwizzleILi3ELi4ELi3EEENS4_18smem_ptr_flag_bitsILi16EEENST_INS5_IJNSA_ILi8EEESG_EEENS5_IJSG_SB_EEEEEEEvNS4_8identityES12_S1C_vS1D_EENS_8epilogue10collective18CollectiveEpilogueINS1F_22Sm90TmaWarpSpecializedILi4ELi2ELi16ELb1ELb0EEEJSH_NS5_IJSF_NSA_ILi32EEEEEESI_SJ_SI_SJ_NS1F_6fusion15FusionCallbacksIS1J_NS1M_17LinearCombinationISI_fSI_fLNS_15FloatRoundStyleE2EEESH_S1L_JEEES12_NS13_INS14_ILi2ELi4ELi3EEES17_NST_INS5_IJS18_S1K_EEENS5_IJS1K_SB_EEEEEEENS4_17SM75_U32x4_LDSM_NENS4_14SM90_TMA_STOREES1W_NS4_17SM90_U32x4_STSM_NENS4_9Copy_AtomIJS1Z_SI_EEEvEEEvvEEEEvNT_6ParamsE,"aw",@nobits
	.sectionflags	@""
	.align	16
	.zero		1024


//--------------------- .nv.shared.reserved.0     --------------------------
	.section	.nv.shared.reserved.0,"aw",@nobits
	.weak		__nv_reservedSMEM_offset_0_alias
	.size		__nv_reservedSMEM_offset_0_alias, 0, 0
	.other		__nv_reservedSMEM_offset_0_alias,@"STO_CUDA_RESERVED_SHARED STV_DEFAULT"
__nv_reservedSMEM_offset_0_alias:
	.zero		0


//--------------------- .nv.global                --------------------------
	.section	.nv.global,"aw",@nobits
.nv.global:
	.type		_ZN39_INTERNAL_a6ec4884_4_k_cu_bc537d51_26564cute1_E,@object
	.size		_ZN39_INTERNAL_a6ec4884_4_k_cu_bc537d51_26564cute1_E,(_ZN39_INTERNAL_a6ec4884_4_k_cu_bc537d51_26564cuda3std3__45__cpo6cbeginE - _ZN39_INTERNAL_a6ec4884_4_k_cu_bc537d51_26564cute1_E)
_ZN39_INTERNAL_a6ec4884_4_k_cu_bc537d51_26564cute1_E:
	.zero		1
	.type		_ZN39_INTERNAL_a6ec4884_4_k_cu_bc537d51_26564cuda3std3__45__cpo6cbeginE,@object
	.size		_ZN39_INTERNAL_a6ec4884_4_k_cu_bc537d51_26564cuda3std3__45__cpo6cbeginE,(_ZN39_INTERNAL_a6ec4884_4_k_cu_bc537d51_26564cuda3std3__48in_placeE - _ZN39_INTERNAL_a6ec4884_4_k_cu_bc537d51_26564cuda3std3__45__cpo6cbeginE)
_ZN39_INTERNAL_a6ec4884_4_k_cu_bc537d51_26564cuda3std3__45__cpo6cbeginE:
	.zero		1
	.type		_ZN39_INTERNAL_a6ec4884_4_k_cu_bc537d51_26564cuda3std3__48in_placeE,@object
	.size		_ZN39_INTERNAL_a6ec4884_4_k_cu_bc537d51_26564cuda3std3__48in_placeE,(_ZN39_INTERNAL_a6ec4884_4_k_cu_bc537d51_26564cuda3std6ranges3__45__cpo9iter_moveE - _ZN39_INTERNAL_a6ec4884_4_k_cu_bc537d51_26564cuda3std3__48in_placeE)
_ZN39_INTERNAL_a6ec4884_4_k_cu_bc537d51_26564cuda3std3__48in_placeE:
	.zero		1
	.type		_ZN39_INTERNAL_a6ec4884_4_k_cu_bc537d51_26564cuda3std6ranges3__45__cpo9iter_moveE,@object
	.size		_ZN39_INTERNAL_a6ec4884_4_k_cu_bc537d51_26564cuda3std6ranges3__45__cpo9iter_moveE,(_ZN39_INTERNAL_a6ec4884_4_k_cu_bc537d51_26564cuda3std3__45__cpo5beginE - _ZN39_INTERNAL_a6ec4884_4_k_cu_bc537d51_26564cuda3std6ranges3__45__cpo9iter_moveE)
_ZN39_INTERNAL_a6ec4884_4_k_cu_bc537d51_26564cuda3std6ranges3__45__cpo9iter_moveE:
	.zero		1
	.type		_ZN39_INTERNAL_a6ec4884_4_k_cu_bc537d51_26564cuda3std3__45__cpo5beginE,@object
	.size		_ZN39_INTERNAL_a6ec4884_4_k_cu_bc537d51_26564cuda3std3__45__cpo5beginE,(_ZN39_INTERNAL_a6ec4884_4_k_cu_bc537d51_26564cuda3std3__441_GLOBAL__N__a6ec4884_4_k_cu_bc537d51_26566ignoreE - _ZN39_INTERNAL_a6ec4884_4_k_cu_bc537d51_26564cuda3std3__45__cpo5beginE)
_ZN39_INTERNAL_a6ec4884_4_k_cu_bc537d51_26564cuda3std3__45__cpo5beginE:
	.zero		1
	.type		_ZN39_INTERNAL_a6ec4884_4_k_cu_bc537d51_26564cuda3std3__441_GLOBAL__N__a6ec4884_4_k_cu_bc537d51_26566ignoreE,@object
	.size		_ZN39_INTERNAL_a6ec4884_4_k_cu_bc537d51_26564cuda3std3__441_GLOBAL__N__a6ec4884_4_k_cu_bc537d51_26566ignoreE,(_ZN39_INTERNAL_a6ec4884_4_k_cu_bc537d51_26564cute7productE - _ZN39_INTERNAL_a6ec4884_4_k_cu_bc537d51_26564cuda3std3__441_GLOBAL__N__a6ec4884_4_k_cu_bc537d51_26566ignoreE)
_ZN39_INTERNAL_a6ec4884_4_k_cu_bc537d51_26564cuda3std3__441_GLOBAL__N__a6ec4884_4_k_cu_bc537d51_26566ignoreE:
	.zero		1
	.type		_ZN39_INTERNAL_a6ec4884_4_k_cu_bc537d51_26564cute7productE,@object
	.size		_ZN39_INTERNAL_a6ec4884_4_k_cu_bc537d51_26564cute7productE,(_ZN39_INTERNAL_a6ec4884_4_k_cu_bc537d51_26564cuda3std3__45__cpo3endE - _ZN39_INTERNAL_a6ec4884_4_k_cu_bc537d51_26564cute7productE)
_ZN39_INTERNAL_a6ec4884_4_k_cu_bc537d51_26564cute7productE:
	.zero		1
	.type		_ZN39_INTERNAL_a6ec4884_4_k_cu_bc537d51_26564cuda3std3__45__cpo3endE,@object
	.size		_ZN39_INTERNAL_a6ec4884_4_k_cu_bc537d51_26564cuda3std3__45__cpo3endE,(_ZN39_INTERNAL_a6ec4884_4_k_cu_bc537d51_26564cuda3std3__419piecewise_constructE - _ZN39_INTERNAL_a6ec4884_4_k_cu_bc537d51_26564cuda3std3__45__cpo3endE)
_ZN39_INTERNAL_a6ec4884_4_k_cu_bc537d51_26564cuda3std3__45__cpo3endE:
	.zero		1
	.type		_ZN39_INTERNAL_a6ec4884_4_k_cu_bc537d51_26564cuda3std3__419piecewise_constructE,@object
	.size		_ZN39_INTERNAL_a6ec4884_4_k_cu_bc537d51_26564cuda3std3__419piecewise_constructE,(_ZN39_INTERNAL_a6ec4884_4_k_cu_bc537d51_26564cuda3std3__45__cpo4cendE - _ZN39_INTERNAL_a6ec4884_4_k_cu_bc537d51_26564cuda3std3__419piecewise_constructE)
_ZN39_INTERNAL_a6ec4884_4_k_cu_bc537d51_26564cuda3std3__419piecewise_constructE:
	.zero		1
	.type		_ZN39_INTERNAL_a6ec4884_4_k_cu_bc537d51_26564cuda3std3__45__cpo4cendE,@object
	.size		_ZN39_INTERNAL_a6ec4884_4_k_cu_bc537d51_26564cuda3std3__45__cpo4cendE,(_ZN39_INTERNAL_a6ec4884_4_k_cu_bc537d51_26564cuda3std6ranges3__45__cpo4swapE - _ZN39_INTERNAL_a6ec4884_4_k_cu_bc537d51_26564cuda3std3__45__cpo4cendE)
_ZN39_INTERNAL_a6ec4884_4_k_cu_bc537d51_26564cuda3std3__45__cpo4cendE:
	.zero		1
	.type		_ZN39_INTERNAL_a6ec4884_4_k_cu_bc537d51_26564cuda3std6ranges3__45__cpo4swapE,@object
	.size		_ZN39_INTERNAL_a6ec4884_4_k_cu_bc537d51_26564cuda3std6ranges3__45__cpo4swapE,(.L_9 - _ZN39_INTERNAL_a6ec4884_4_k_cu_bc537d51_26564cuda3std6ranges3__45__cpo4swapE)
_ZN39_INTERNAL_a6ec4884_4_k_cu_bc537d51_26564cuda3std6ranges3__45__cpo4swapE:
	.zero		1
.L_9:


//--------------------- .nv.constant0._ZN7cutlass13device_kernelINS_4gemm6kernel13GemmUniversalIN4cute5tupleIJiiiiEEENS1_10collective13CollectiveMmaINS1_34MainloopSm90TmaGmmaWarpSpecializedILi6ENS5_IJNS4_1CILi1EEESB_SB_EEENS1_35KernelTmaWarpSpecializedCooperativeEEENS5_IJNSA_ILi128EEESF_NSA_ILi64EEEEEENS_6half_tENS5_IJlSB_lEEESI_SJ_NS4_8TiledMMAINS4_8MMA_AtomIJNS4_4SM904GMMA26MMA_64x128x16_F32F16F16_SSILNSN_5MajorE0ELSP_0ELNSN_7ScaleInE1ELSQ_1EEEEEENS4_6LayoutINS5_IJNSA_ILi2EEESB_SB_EEENS5_IJSB_NSA_ILi0EEESW_EEEEENS5_IJNS4_10UnderscoreESZ_SZ_EEEEENS4_13SM90_TMA_LOADENS4_14ComposedLayoutINS4_7SwizzleILi3ELi4ELi3EEENS4_18smem_ptr_flag_bitsILi16EEENST_INS5_IJNSA_ILi8EEESG_EEENS5_IJSG_SB_EEEEEEEvNS4_8identityES12_S1C_vS1D_EENS_8epilogue10collective18CollectiveEpilogueINS1F_22Sm90TmaWarpSpecializedILi4ELi2ELi16ELb1ELb0EEEJSH_NS5_IJSF_NSA_ILi32EEEEEESI_SJ_SI_SJ_NS1F_6fusion15FusionCallbacksIS1J_NS1M_17LinearCombinationISI_fSI_fLNS_15FloatRoundStyleE2EEESH_S1L_JEEES12_NS13_INS14_ILi2ELi4ELi3EEES17_NST_INS5_IJS18_S1K_EEENS5_IJS1K_SB_EEEEEEENS4_17SM75_U32x4_LDSM_NENS4_14SM90_TMA_STOREES1W_NS4_17SM90_U32x4_STSM_NENS4_9Copy_AtomIJS1Z_SI_EEEvEEEvvEEEEvNT_6ParamsE --------------------------
	.section	.nv.constant0._ZN7cutlass13device_kernelINS_4gemm6kernel13GemmUniversalIN4cute5tupleIJiiiiEEENS1_10collective13CollectiveMmaINS1_34MainloopSm90TmaGmmaWarpSpecializedILi6ENS5_IJNS4_1CILi1EEESB_SB_EEENS1_35KernelTmaWarpSpecializedCooperativeEEENS5_IJNSA_ILi128EEESF_NSA_ILi64EEEEEENS_6half_tENS5_IJlSB_lEEESI_SJ_NS4_8TiledMMAINS4_8MMA_AtomIJNS4_4SM904GMMA26MMA_64x128x16_F32F16F16_SSILNSN_5MajorE0ELSP_0ELNSN_7ScaleInE1ELSQ_1EEEEEENS4_6LayoutINS5_IJNSA_ILi2EEESB_SB_EEENS5_IJSB_NSA_ILi0EEESW_EEEEENS5_IJNS4_10UnderscoreESZ_SZ_EEEEENS4_13SM90_TMA_LOADENS4_14ComposedLayoutINS4_7SwizzleILi3ELi4ELi3EEENS4_18smem_ptr_flag_bitsILi16EEENST_INS5_IJNSA_ILi8EEESG_EEENS5_IJSG_SB_EEEEEEEvNS4_8identityES12_S1C_vS1D_EENS_8epilogue10collective18CollectiveEpilogueINS1F_22Sm90TmaWarpSpecializedILi4ELi2ELi16ELb1ELb0EEEJSH_NS5_IJSF_NSA_ILi32EEEEEESI_SJ_SI_SJ_NS1F_6fusion15FusionCallbacksIS1J_NS1M_17LinearCombinationISI_fSI_fLNS_15FloatRoundStyleE2EEESH_S1L_JEEES12_NS13_INS14_ILi2ELi4ELi3EEES17_NST_INS5_IJS18_S1K_EEENS5_IJS1K_SB_EEEEEEENS4_17SM75_U32x4_LDSM_NENS4_14SM90_TMA_STOREES1W_NS4_17SM90_U32x4_STSM_NENS4_9Copy_AtomIJS1Z_SI_EEEvEEEvvEEEEvNT_6ParamsE,"a",@progbits
	.sectionflags	@""
	.align	4
.nv.constant0._ZN7cutlass13device_kernelINS_4gemm6kernel13GemmUniversalIN4cute5tupleIJiiiiEEENS1_10collective13CollectiveMmaINS1_34MainloopSm90TmaGmmaWarpSpecializedILi6ENS5_IJNS4_1CILi1EEESB_SB_EEENS1_35KernelTmaWarpSpecializedCooperativeEEENS5_IJNSA_ILi128EEESF_NSA_ILi64EEEEEENS_6half_tENS5_IJlSB_lEEESI_SJ_NS4_8TiledMMAINS4_8MMA_AtomIJNS4_4SM904GMMA26MMA_64x128x16_F32F16F16_SSILNSN_5MajorE0ELSP_0ELNSN_7ScaleInE1ELSQ_1EEEEEENS4_6LayoutINS5_IJNSA_ILi2EEESB_SB_EEENS5_IJSB_NSA_ILi0EEESW_EEEEENS5_IJNS4_10UnderscoreESZ_SZ_EEEEENS4_13SM90_TMA_LOADENS4_14ComposedLayoutINS4_7SwizzleILi3ELi4ELi3EEENS4_18smem_ptr_flag_bitsILi16EEENST_INS5_IJNSA_ILi8EEESG_EEENS5_IJSG_SB_EEEEEEEvNS4_8identityES12_S1C_vS1D_EENS_8epilogue10collective18CollectiveEpilogueINS1F_22Sm90TmaWarpSpecializedILi4ELi2ELi16ELb1ELb0EEEJSH_NS5_IJSF_NSA_ILi32EEEEEESI_SJ_SI_SJ_NS1F_6fusion15FusionCallbacksIS1J_NS1M_17LinearCombinationISI_fSI_fLNS_15FloatRoundStyleE2EEESH_S1L_JEEES12_NS13_INS14_ILi2ELi4ELi3EEES17_NST_INS5_IJS18_S1K_EEENS5_IJS1K_SB_EEEEEEENS4_17SM75_U32x4_LDSM_NENS4_14SM90_TMA_STOREES1W_NS4_17SM90_U32x4_STSM_NENS4_9Copy_AtomIJS1Z_SI_EEEvEEEvvEEEEvNT_6ParamsE:
	.zero		2432


//--------------------- SYMBOLS --------------------------

	.type		.nv.reservedSmem.offset0,@object
	.size		.nv.reservedSmem.offset0,0x4
	.type		__assertfail,@function
